//
// Generated by NVIDIA NVVM Compiler
//
// Compiler Build ID: CL-36424714
// Cuda compilation tools, release 13.0, V13.0.88
// Based on NVVM 20.0.0
//

.version 9.0
.target sm_100
.address_size 64

	// .globl	_Z25reduce_sum_v4_with_maxvalPfS_iS_
// _ZZ25reduce_sum_v4_with_maxvalPfS_iS_E5sdata has been demoted
// _ZZ10max_kernelPfS_iE5sdata has been demoted

.visible .entry _Z25reduce_sum_v4_with_maxvalPfS_iS_(
	.param .u64 .ptr .align 1 _Z25reduce_sum_v4_with_maxvalPfS_iS__param_0,
	.param .u64 .ptr .align 1 _Z25reduce_sum_v4_with_maxvalPfS_iS__param_1,
	.param .u32 _Z25reduce_sum_v4_with_maxvalPfS_iS__param_2,
	.param .u64 .ptr .align 1 _Z25reduce_sum_v4_with_maxvalPfS_iS__param_3
)
{
	.reg .pred 	%p<14>;
	.reg .b32 	%r<33>;
	.reg .b32 	%f<40>;
	.reg .b64 	%rd<9>;
	// demoted variable
	.shared .align 4 .b8 _ZZ25reduce_sum_v4_with_maxvalPfS_iS_E5sdata[128];
	ld.param.u64 	%rd1, [_Z25reduce_sum_v4_with_maxvalPfS_iS__param_0];
	ld.param.u64 	%rd2, [_Z25reduce_sum_v4_with_maxvalPfS_iS__param_1];
	ld.param.u32 	%r8, [_Z25reduce_sum_v4_with_maxvalPfS_iS__param_2];
	ld.param.u64 	%rd3, [_Z25reduce_sum_v4_with_maxvalPfS_iS__param_3];
	mov.u32 	%r9, %ctaid.x;
	mov.u32 	%r1, %ntid.x;
	mov.u32 	%r2, %tid.x;
	mad.lo.s32 	%r3, %r9, %r1, %r2;
	and.b32  	%r4, %r2, 31;
	setp.ge.s32 	%p1, %r3, %r8;
	mov.f32 	%f36, 0f00000000;
	@%p1 bra 	$L__BB0_2;
	cvta.to.global.u64 	%rd4, %rd1;
	cvta.to.global.u64 	%rd5, %rd3;
	mul.wide.s32 	%rd6, %r3, 4;
	add.s64 	%rd7, %rd4, %rd6;
	ld.global.f32 	%f10, [%rd7];
	ld.global.f32 	%f11, [%rd5];
	sub.f32 	%f12, %f10, %f11;
	fma.rn.f32 	%f13, %f12, 0f3BBB989D, 0f3F000000;
	cvt.sat.f32.f32 	%f14, %f13;
	mov.f32 	%f15, 0f4B400001;
	mov.f32 	%f16, 0f437C0000;
	fma.rm.f32 	%f17, %f14, %f16, %f15;
	add.f32 	%f18, %f17, 0fCB40007F;
	neg.f32 	%f19, %f18;
	fma.rn.f32 	%f20, %f12, 0f3FB8AA3B, %f19;
	fma.rn.f32 	%f21, %f12, 0f32A57060, %f20;
	mov.b32 	%r10, %f17;
	shl.b32 	%r11, %r10, 23;
	mov.b32 	%f22, %r11;
	ex2.approx.ftz.f32 	%f23, %f21;
	mul.f32 	%f36, %f23, %f22;
$L__BB0_2:
	mov.b32 	%r12, %f36;
	shfl.sync.down.b32	%r13|%p2, %r12, 16, 31, -1;
	mov.b32 	%f24, %r13;
	add.f32 	%f25, %f36, %f24;
	mov.b32 	%r14, %f25;
	shfl.sync.down.b32	%r15|%p3, %r14, 8, 31, -1;
	mov.b32 	%f26, %r15;
	add.f32 	%f27, %f25, %f26;
	mov.b32 	%r16, %f27;
	shfl.sync.down.b32	%r17|%p4, %r16, 4, 31, -1;
	mov.b32 	%f28, %r17;
	add.f32 	%f29, %f27, %f28;
	mov.b32 	%r18, %f29;
	shfl.sync.down.b32	%r19|%p5, %r18, 2, 31, -1;
	mov.b32 	%f30, %r19;
	add.f32 	%f31, %f29, %f30;
	mov.b32 	%r20, %f31;
	shfl.sync.down.b32	%r21|%p6, %r20, 1, 31, -1;
	mov.b32 	%f32, %r21;
	add.f32 	%f3, %f31, %f32;
	setp.ne.s32 	%p7, %r4, 0;
	@%p7 bra 	$L__BB0_4;
	shr.u32 	%r22, %r2, 3;
	and.b32  	%r23, %r22, 124;
	mov.u32 	%r24, _ZZ25reduce_sum_v4_with_maxvalPfS_iS_E5sdata;
	add.s32 	%r25, %r24, %r23;
	st.shared.f32 	[%r25], %f3;
$L__BB0_4:
	bar.sync 	0;
	setp.gt.u32 	%p8, %r2, 31;
	@%p8 bra 	$L__BB0_11;
	add.s32 	%r26, %r1, 31;
	shr.u32 	%r32, %r26, 5;
	setp.ge.u32 	%p9, %r4, %r32;
	mov.f32 	%f39, 0f00000000;
	@%p9 bra 	$L__BB0_7;
	shl.b32 	%r27, %r4, 2;
	mov.u32 	%r28, _ZZ25reduce_sum_v4_with_maxvalPfS_iS_E5sdata;
	add.s32 	%r29, %r28, %r27;
	ld.shared.f32 	%f39, [%r29];
$L__BB0_7:
	setp.lt.u32 	%p10, %r1, 33;
	@%p10 bra 	$L__BB0_9;
$L__BB0_8:
	shr.u32 	%r7, %r32, 1;
	mov.b32 	%r30, %f39;
	shfl.sync.down.b32	%r31|%p11, %r30, %r7, 31, -1;
	mov.b32 	%f34, %r31;
	add.f32 	%f39, %f39, %f34;
	setp.gt.u32 	%p12, %r32, 3;
	mov.u32 	%r32, %r7;
	@%p12 bra 	$L__BB0_8;
$L__BB0_9:
	setp.ne.s32 	%p13, %r4, 0;
	@%p13 bra 	$L__BB0_11;
	cvta.to.global.u64 	%rd8, %rd2;
	atom.global.add.f32 	%f35, [%rd8], %f39;
$L__BB0_11:
	ret;

}
	// .globl	_Z10max_kernelPfS_i
.visible .entry _Z10max_kernelPfS_i(
	.param .u64 .ptr .align 1 _Z10max_kernelPfS_i_param_0,
	.param .u64 .ptr .align 1 _Z10max_kernelPfS_i_param_1,
	.param .u32 _Z10max_kernelPfS_i_param_2
)
{
	.reg .pred 	%p<17>;
	.reg .b32 	%r<41>;
	.reg .b32 	%f<31>;
	.reg .b64 	%rd<7>;
	// demoted variable
	.shared .align 4 .b8 _ZZ10max_kernelPfS_iE5sdata[128];
	ld.param.u64 	%rd2, [_Z10max_kernelPfS_i_param_0];
	ld.param.u64 	%rd3, [_Z10max_kernelPfS_i_param_1];
	ld.param.u32 	%r8, [_Z10max_kernelPfS_i_param_2];
	cvta.to.global.u64 	%rd1, %rd3;
	mov.u32 	%r9, %ctaid.x;
	mov.u32 	%r1, %ntid.x;
	mov.u32 	%r2, %tid.x;
	mad.lo.s32 	%r3, %r9, %r1, %r2;
	and.b32  	%r4, %r2, 31;
	setp.ge.s32 	%p1, %r3, %r8;
	mov.f32 	%f29, 0fFF7FFFFF;
	@%p1 bra 	$L__BB1_2;
	cvta.to.global.u64 	%rd4, %rd2;
	mul.wide.s32 	%rd5, %r3, 4;
	add.s64 	%rd6, %rd4, %rd5;
	ld.global.f32 	%f29, [%rd6];
$L__BB1_2:
	mov.b32 	%r10, %f29;
	shfl.sync.down.b32	%r11|%p2, %r10, 16, 31, -1;
	mov.b32 	%f8, %r11;
	max.f32 	%f9, %f29, %f8;
	mov.b32 	%r12, %f9;
	shfl.sync.down.b32	%r13|%p3, %r12, 8, 31, -1;
	mov.b32 	%f10, %r13;
	max.f32 	%f11, %f9, %f10;
	mov.b32 	%r14, %f11;
	shfl.sync.down.b32	%r15|%p4, %r14, 4, 31, -1;
	mov.b32 	%f12, %r15;
	max.f32 	%f13, %f11, %f12;
	mov.b32 	%r16, %f13;
	shfl.sync.down.b32	%r17|%p5, %r16, 2, 31, -1;
	mov.b32 	%f14, %r17;
	max.f32 	%f15, %f13, %f14;
	mov.b32 	%r18, %f15;
	shfl.sync.down.b32	%r19|%p6, %r18, 1, 31, -1;
	mov.b32 	%f16, %r19;
	max.f32 	%f3, %f15, %f16;
	setp.ne.s32 	%p7, %r4, 0;
	@%p7 bra 	$L__BB1_4;
	shr.u32 	%r20, %r2, 3;
	and.b32  	%r21, %r20, 124;
	mov.u32 	%r22, _ZZ10max_kernelPfS_iE5sdata;
	add.s32 	%r23, %r22, %r21;
	st.shared.f32 	[%r23], %f3;
$L__BB1_4:
	bar.sync 	0;
	setp.gt.u32 	%p8, %r2, 31;
	@%p8 bra 	$L__BB1_10;
	add.s32 	%r24, %r1, 31;
	shr.u32 	%r25, %r24, 5;
	setp.ge.u32 	%p9, %r4, %r25;
	mov.f32 	%f30, 0fFF7FFFFF;
	@%p9 bra 	$L__BB1_7;
	shl.b32 	%r26, %r4, 2;
	mov.u32 	%r27, _ZZ10max_kernelPfS_iE5sdata;
	add.s32 	%r28, %r27, %r26;
	ld.shared.f32 	%f30, [%r28];
$L__BB1_7:
	setp.ne.s32 	%p10, %r4, 0;
	mov.b32 	%r29, %f30;
	shfl.sync.down.b32	%r30|%p11, %r29, 16, 31, -1;
	mov.b32 	%f18, %r30;
	max.f32 	%f19, %f30, %f18;
	mov.b32 	%r31, %f19;
	shfl.sync.down.b32	%r32|%p12, %r31, 8, 31, -1;
	mov.b32 	%f20, %r32;
	max.f32 	%f21, %f19, %f20;
	mov.b32 	%r33, %f21;
	shfl.sync.down.b32	%r34|%p13, %r33, 4, 31, -1;
	mov.b32 	%f22, %r34;
	max.f32 	%f23, %f21, %f22;
	mov.b32 	%r35, %f23;
	shfl.sync.down.b32	%r36|%p14, %r35, 2, 31, -1;
	mov.b32 	%f24, %r36;
	max.f32 	%f25, %f23, %f24;
	mov.b32 	%r37, %f25;
	shfl.sync.down.b32	%r38|%p15, %r37, 1, 31, -1;
	mov.b32 	%f26, %r38;
	max.f32 	%f6, %f25, %f26;
	@%p10 bra 	$L__BB1_10;
	ld.global.u32 	%r40, [%rd1];
$L__BB1_9:
	mov.b32 	%f27, %r40;
	max.f32 	%f28, %f6, %f27;
	mov.b32 	%r39, %f28;
	atom.relaxed.global.cas.b32 	%r7, [%rd1], %r40, %r39;
	setp.ne.s32 	%p16, %r40, %r7;
	mov.u32 	%r40, %r7;
	@%p16 bra 	$L__BB1_9;
$L__BB1_10:
	ret;

}
	// .globl	_Z14softmax_kernelPfS_iS_S_
.visible .entry _Z14softmax_kernelPfS_iS_S_(
	.param .u64 .ptr .align 1 _Z14softmax_kernelPfS_iS_S__param_0,
	.param .u64 .ptr .align 1 _Z14softmax_kernelPfS_iS_S__param_1,
	.param .u32 _Z14softmax_kernelPfS_iS_S__param_2,
	.param .u64 .ptr .align 1 _Z14softmax_kernelPfS_iS_S__param_3,
	.param .u64 .ptr .align 1 _Z14softmax_kernelPfS_iS_S__param_4
)
{
	.reg .pred 	%p<2>;
	.reg .b32 	%r<8>;
	.reg .b32 	%f<18>;
	.reg .b64 	%rd<12>;

	ld.param.u64 	%rd1, [_Z14softmax_kernelPfS_iS_S__param_0];
	ld.param.u64 	%rd2, [_Z14softmax_kernelPfS_iS_S__param_1];
	ld.param.u32 	%r2, [_Z14softmax_kernelPfS_iS_S__param_2];
	ld.param.u64 	%rd3, [_Z14softmax_kernelPfS_iS_S__param_3];
	ld.param.u64 	%rd4, [_Z14softmax_kernelPfS_iS_S__param_4];
	mov.u32 	%r3, %ctaid.x;
	mov.u32 	%r4, %ntid.x;
	mov.u32 	%r5, %tid.x;
	mad.lo.s32 	%r1, %r3, %r4, %r5;
	setp.ge.s32 	%p1, %r1, %r2;
	@%p1 bra 	$L__BB2_2;
	cvta.to.global.u64 	%rd5, %rd1;
	cvta.to.global.u64 	%rd6, %rd3;
	cvta.to.global.u64 	%rd7, %rd4;
	cvta.to.global.u64 	%rd8, %rd2;
	mul.wide.s32 	%rd9, %r1, 4;
	add.s64 	%rd10, %rd5, %rd9;
	ld.global.f32 	%f1, [%rd10];
	ld.global.f32 	%f2, [%rd6];
	sub.f32 	%f3, %f1, %f2;
	fma.rn.f32 	%f4, %f3, 0f3BBB989D, 0f3F000000;
	cvt.sat.f32.f32 	%f5, %f4;
	mov.f32 	%f6, 0f4B400001;
	mov.f32 	%f7, 0f437C0000;
	fma.rm.f32 	%f8, %f5, %f7, %f6;
	add.f32 	%f9, %f8, 0fCB40007F;
	neg.f32 	%f10, %f9;
	fma.rn.f32 	%f11, %f3, 0f3FB8AA3B, %f10;
	fma.rn.f32 	%f12, %f3, 0f32A57060, %f11;
	mov.b32 	%r6, %f8;
	shl.b32 	%r7, %r6, 23;
	mov.b32 	%f13, %r7;
	ex2.approx.ftz.f32 	%f14, %f12;
	mul.f32 	%f15, %f14, %f13;
	ld.global.f32 	%f16, [%rd7];
	div.rn.f32 	%f17, %f15, %f16;
	add.s64 	%rd11, %rd8, %rd9;
	st.global.f32 	[%rd11], %f17;
$L__BB2_2:
	ret;

}
	// .globl	_Z16setToNegativeMaxPf
.visible .entry _Z16setToNegativeMaxPf(
	.param .u64 .ptr .align 1 _Z16setToNegativeMaxPf_param_0
)
{
	.reg .b32 	%r<2>;
	.reg .b64 	%rd<3>;

	ld.param.u64 	%rd1, [_Z16setToNegativeMaxPf_param_0];
	cvta.to.global.u64 	%rd2, %rd1;
	mov.b32 	%r1, -8388609;
	st.global.u32 	[%rd2], %r1;
	ret;

}


// ===== COMPILED SASS (sm_100) =====

	.target	sm_100

	.elftype	@"ET_EXEC"


//--------------------- .note.nv.tkinfo           --------------------------
	.section	.note.nv.tkinfo,"",@"SHT_NOTE"
	.sectionflags	@"SHF_NOTE_NV_TKINFO"
	.tkinfo
        /*0018*/ 	.word	0x00000002
        /*0030*/ 	.string	""
        /*0030*/ 	.string	"ptxas"
        /*0030*/ 	.string	"Cuda compilation tools, release 13.0, V13.0.88"
        /*0030*/ 	.string	"Build cuda_13.0.r13.0/compiler.36424714_0"
        /*0030*/ 	.string	"-arch sm_100 -m 64 "



//--------------------- .note.nv.cuinfo           --------------------------
	.section	.note.nv.cuinfo,"",@"SHT_NOTE"
	.sectionflags	@"SHF_NOTE_NV_CUINFO"
        /*0018*/ 	.short	0x0002
        /*001a*/ 	.short	0x0064
        /*001c*/ 	.short	0x0082
	.zero		2


//--------------------- .nv.info                  --------------------------
	.section	.nv.info,"",@"SHT_CUDA_INFO"
	.align	4


	//----- nvinfo : EIATTR_REGCOUNT
	.align		4
        /*0000*/ 	.byte	0x04, 0x2f
        /*0002*/ 	.short	(.L_1 - .L_0)
	.align		4
.L_0:
        /*0004*/ 	.word	index@(_Z25reduce_sum_v4_with_maxvalPfS_iS_)
        /*0008*/ 	.word	0x0000000e


	//----- nvinfo : EIATTR_FRAME_SIZE
	.align		4
.L_1:
        /*000c*/ 	.byte	0x04, 0x11
        /*000e*/ 	.short	(.L_3 - .L_2)
	.align		4
.L_2:
        /*0010*/ 	.word	index@(_Z25reduce_sum_v4_with_maxvalPfS_iS_)
        /*0014*/ 	.word	0x00000000


	//----- nvinfo : EIATTR_REGCOUNT
	.align		4
.L_3:
        /*0018*/ 	.byte	0x04, 0x2f
        /*001a*/ 	.short	(.L_5 - .L_4)
	.align		4
.L_4:
        /*001c*/ 	.word	index@(_Z10max_kernelPfS_i)
        /*0020*/ 	.word	0x0000000e


	//----- nvinfo : EIATTR_FRAME_SIZE
	.align		4
.L_5:
        /*0024*/ 	.byte	0x04, 0x11
        /*0026*/ 	.short	(.L_7 - .L_6)
	.align		4
.L_6:
        /*0028*/ 	.word	index@(_Z10max_kernelPfS_i)
        /*002c*/ 	.word	0x00000000


	//----- nvinfo : EIATTR_REGCOUNT
	.align		4
.L_7:
        /*0030*/ 	.byte	0x04, 0x2f
        /*0032*/ 	.short	(.L_9 - .L_8)
	.align		4
.L_8:
        /*0034*/ 	.word	index@(_Z14softmax_kernelPfS_iS_S_)
        /*0038*/ 	.word	0x00000010


	//----- nvinfo : EIATTR_FRAME_SIZE
	.align		4
.L_9:
        /*003c*/ 	.byte	0x04, 0x11
        /*003e*/ 	.short	(.L_11 - .L_10)
	.align		4
.L_10:
        /*0040*/ 	.word	index@($__internal_0_$__cuda_sm3x_div_rn_noftz_f32_slowpath)
        /*0044*/ 	.word	0x00000000


	//----- nvinfo : EIATTR_FRAME_SIZE
	.align		4
.L_11:
        /*0048*/ 	.byte	0x04, 0x11
        /*004a*/ 	.short	(.L_13 - .L_12)
	.align		4
.L_12:
        /*004c*/ 	.word	index@(_Z14softmax_kernelPfS_iS_S_)
        /*0050*/ 	.word	0x00000000


	//----- nvinfo : EIATTR_REGCOUNT
	.align		4
.L_13:
        /*0054*/ 	.byte	0x04, 0x2f
        /*0056*/ 	.short	(.L_15 - .L_14)
	.align		4
.L_14:
        /*0058*/ 	.word	index@(_Z16setToNegativeMaxPf)
        /*005c*/ 	.word	0x00000008


	//----- nvinfo : EIATTR_FRAME_SIZE
	.align		4
.L_15:
        /*0060*/ 	.byte	0x04, 0x11
        /*0062*/ 	.short	(.L_17 - .L_16)
	.align		4
.L_16:
        /*0064*/ 	.word	index@(_Z16setToNegativeMaxPf)
        /*0068*/ 	.word	0x00000000


	//----- nvinfo : EIATTR_MIN_STACK_SIZE
	.align		4
.L_17:
        /*006c*/ 	.byte	0x04, 0x12
        /*006e*/ 	.short	(.L_19 - .L_18)
	.align		4
.L_18:
        /*0070*/ 	.word	index@(_Z16setToNegativeMaxPf)
        /*0074*/ 	.word	0x00000000


	//----- nvinfo : EIATTR_MIN_STACK_SIZE
	.align		4
.L_19:
        /*0078*/ 	.byte	0x04, 0x12
        /*007a*/ 	.short	(.L_21 - .L_20)
	.align		4
.L_20:
        /*007c*/ 	.word	index@(_Z14softmax_kernelPfS_iS_S_)
        /*0080*/ 	.word	0x00000000


	//----- nvinfo : EIATTR_MIN_STACK_SIZE
	.align		4
.L_21:
        /*0084*/ 	.byte	0x04, 0x12
        /*0086*/ 	.short	(.L_23 - .L_22)
	.align		4
.L_22:
        /*0088*/ 	.word	index@(_Z10max_kernelPfS_i)
        /*008c*/ 	.word	0x00000000


	//----- nvinfo : EIATTR_MIN_STACK_SIZE
	.align		4
.L_23:
        /*0090*/ 	.byte	0x04, 0x12
        /*0092*/ 	.short	(.L_25 - .L_24)
	.align		4
.L_24:
        /*0094*/ 	.word	index@(_Z25reduce_sum_v4_with_maxvalPfS_iS_)
        /*0098*/ 	.word	0x00000000
.L_25:


//--------------------- .nv.compat                --------------------------
	.section	.nv.compat,"",@"SHT_CUDA_COMPAT_INFO"
	.align	4
        /*0000*/ 	.byte	0x02, 0x09, 0x00, 0x00, 0x02, 0x02, 0x01, 0x00, 0x02, 0x05, 0x05, 0x00, 0x03, 0x07, 0x01, 0x01
        /*0010*/ 	.byte	0x02, 0x03, 0x00, 0x00, 0x02, 0x06, 0x01, 0x00, 0x04, 0x0b, 0x08, 0x00, 0x01, 0x00, 0x00, 0x00
        /*0020*/ 	.byte	0x00, 0x00, 0x00, 0x00


//--------------------- .nv.info._Z16setToNegativeMaxPf --------------------------
	.section	.nv.info._Z16setToNegativeMaxPf,"",@"SHT_CUDA_INFO"
	.sectionflags	@""
	.align	4


	//----- nvinfo : EIATTR_CUDA_API_VERSION
	.align		4
        /*0000*/ 	.byte	0x04, 0x37
        /*0002*/ 	.short	(.L_27 - .L_26)
.L_26:
        /*0004*/ 	.word	0x00000082


	//----- nvinfo : EIATTR_KPARAM_INFO
	.align		4
.L_27:
        /*0008*/ 	.byte	0x04, 0x17
        /*000a*/ 	.short	(.L_29 - .L_28)
.L_28:
        /*000c*/ 	.word	0x00000000
        /*0010*/ 	.short	0x0000
        /*0012*/ 	.short	0x0000
        /*0014*/ 	.byte	0x00, 0xf5, 0x21, 0x00


	//----- nvinfo : EIATTR_SPARSE_MMA_MASK
	.align		4
.L_29:
        /*0018*/ 	.byte	0x03, 0x50
        /*001a*/ 	.short	0x0000


	//----- nvinfo : EIATTR_MAXREG_COUNT
	.align		4
        /*001c*/ 	.byte	0x03, 0x1b
        /*001e*/ 	.short	0x00ff


	//----- nvinfo : EIATTR_MERCURY_ISA_VERSION
	.align		4
        /*0020*/ 	.byte	0x03, 0x5f
        /*0022*/ 	.short	0x0101


	//----- nvinfo : EIATTR_VRC_CTA_INIT_COUNT
	.align		4
        /*0024*/ 	.byte	0x02, 0x4a
	.zero		1
	.zero		1


	//----- nvinfo : EIATTR_EXIT_INSTR_OFFSETS
	.align		4
        /*0028*/ 	.byte	0x04, 0x1c
        /*002a*/ 	.short	(.L_31 - .L_30)


	//   ....[0]....
.L_30:
        /*002c*/ 	.word	0x00000050


	//----- nvinfo : EIATTR_CBANK_PARAM_SIZE
	.align		4
.L_31:
        /*0030*/ 	.byte	0x03, 0x19
        /*0032*/ 	.short	0x0008


	//----- nvinfo : EIATTR_PARAM_CBANK
	.align		4
        /*0034*/ 	.byte	0x04, 0x0a
        /*0036*/ 	.short	(.L_33 - .L_32)
	.align		4
.L_32:
        /*0038*/ 	.word	index@(.nv.constant0._Z16setToNegativeMaxPf)
        /*003c*/ 	.short	0x0380
        /*003e*/ 	.short	0x0008


	//----- nvinfo : EIATTR_SW_WAR
	.align		4
.L_33:
        /*0040*/ 	.byte	0x04, 0x36
        /*0042*/ 	.short	(.L_35 - .L_34)
.L_34:
        /*0044*/ 	.word	0x00000008
.L_35:


//--------------------- .nv.info._Z14softmax_kernelPfS_iS_S_ --------------------------
	.section	.nv.info._Z14softmax_kernelPfS_iS_S_,"",@"SHT_CUDA_INFO"
	.sectionflags	@""
	.align	4


	//----- nvinfo : EIATTR_CUDA_API_VERSION
	.align		4
        /*0000*/ 	.byte	0x04, 0x37
        /*0002*/ 	.short	(.L_37 - .L_36)
.L_36:
        /*0004*/ 	.word	0x00000082


	//----- nvinfo : EIATTR_KPARAM_INFO
	.align		4
.L_37:
        /*0008*/ 	.byte	0x04, 0x17
        /*000a*/ 	.short	(.L_39 - .L_38)
.L_38:
        /*000c*/ 	.word	0x00000000
        /*0010*/ 	.short	0x0004
        /*0012*/ 	.short	0x0020
        /*0014*/ 	.byte	0x00, 0xf5, 0x21, 0x00


	//----- nvinfo : EIATTR_KPARAM_INFO
	.align		4
.L_39:
        /*0018*/ 	.byte	0x04, 0x17
        /*001a*/ 	.short	(.L_41 - .L_40)
.L_40:
        /*001c*/ 	.word	0x00000000
        /*0020*/ 	.short	0x0003
        /*0022*/ 	.short	0x0018
        /*0024*/ 	.byte	0x00, 0xf5, 0x21, 0x00


	//----- nvinfo : EIATTR_KPARAM_INFO
	.align		4
.L_41:
        /*0028*/ 	.byte	0x04, 0x17
        /*002a*/ 	.short	(.L_43 - .L_42)
.L_42:
        /*002c*/ 	.word	0x00000000
        /*0030*/ 	.short	0x0002
        /*0032*/ 	.short	0x0010
        /*0034*/ 	.byte	0x00, 0xf0, 0x11, 0x00


	//----- nvinfo : EIATTR_KPARAM_INFO
	.align		4
.L_43:
        /*0038*/ 	.byte	0x04, 0x17
        /*003a*/ 	.short	(.L_45 - .L_44)
.L_44:
        /*003c*/ 	.word	0x00000000
        /*0040*/ 	.short	0x0001
        /*0042*/ 	.short	0x0008
        /*0044*/ 	.byte	0x00, 0xf5, 0x21, 0x00


	//----- nvinfo : EIATTR_KPARAM_INFO
	.align		4
.L_45:
        /*0048*/ 	.byte	0x04, 0x17
        /*004a*/ 	.short	(.L_47 - .L_46)
.L_46:
        /*004c*/ 	.word	0x00000000
        /*0050*/ 	.short	0x0000
        /*0052*/ 	.short	0x0000
        /*0054*/ 	.byte	0x00, 0xf5, 0x21, 0x00


	//----- nvinfo : EIATTR_SPARSE_MMA_MASK
	.align		4
.L_47:
        /*0058*/ 	.byte	0x03, 0x50
        /*005a*/ 	.short	0x0000


	//----- nvinfo : EIATTR_MAXREG_COUNT
	.align		4
        /*005c*/ 	.byte	0x03, 0x1b
        /*005e*/ 	.short	0x00ff


	//----- nvinfo : EIATTR_MERCURY_ISA_VERSION
	.align		4
        /*0060*/ 	.byte	0x03, 0x5f
        /*0062*/ 	.short	0x0101


	//----- nvinfo : EIATTR_VRC_CTA_INIT_COUNT
	.align		4
        /*0064*/ 	.byte	0x02, 0x4a
	.zero		1
	.zero		1


	//----- nvinfo : EIATTR_EXIT_INSTR_OFFSETS
	.align		4
        /*0068*/ 	.byte	0x04, 0x1c
        /*006a*/ 	.short	(.L_49 - .L_48)


	//   ....[0]....
.L_48:
        /*006c*/ 	.word	0x00000070


	//   ....[1]....
        /*0070*/ 	.word	0x000002b0


	//----- nvinfo : EIATTR_CRS_STACK_SIZE
	.align		4
.L_49:
        /*0074*/ 	.byte	0x04, 0x1e
        /*0076*/ 	.short	(.L_51 - .L_50)
.L_50:
        /*0078*/ 	.word	0x00000000


	//----- nvinfo : EIATTR_CBANK_PARAM_SIZE
	.align		4
.L_51:
        /*007c*/ 	.byte	0x03, 0x19
        /*007e*/ 	.short	0x0028


	//----- nvinfo : EIATTR_PARAM_CBANK
	.align		4
        /*0080*/ 	.byte	0x04, 0x0a
        /*0082*/ 	.short	(.L_53 - .L_52)
	.align		4
.L_52:
        /*0084*/ 	.word	index@(.nv.constant0._Z14softmax_kernelPfS_iS_S_)
        /*0088*/ 	.short	0x0380
        /*008a*/ 	.short	0x0028


	//----- nvinfo : EIATTR_SW_WAR
	.align		4
.L_53:
        /*008c*/ 	.byte	0x04, 0x36
        /*008e*/ 	.short	(.L_55 - .L_54)
.L_54:
        /*0090*/ 	.word	0x00000008
.L_55:


//--------------------- .nv.info._Z10max_kernelPfS_i --------------------------
	.section	.nv.info._Z10max_kernelPfS_i,"",@"SHT_CUDA_INFO"
	.sectionflags	@""
	.align	4


	//----- nvinfo : EIATTR_CUDA_API_VERSION
	.align		4
        /*0000*/ 	.byte	0x04, 0x37
        /*0002*/ 	.short	(.L_57 - .L_56)
.L_56:
        /*0004*/ 	.word	0x00000082


	//----- nvinfo : EIATTR_KPARAM_INFO
	.align		4
.L_57:
        /*0008*/ 	.byte	0x04, 0x17
        /*000a*/ 	.short	(.L_59 - .L_58)
.L_58:
        /*000c*/ 	.word	0x00000000
        /*0010*/ 	.short	0x0002
        /*0012*/ 	.short	0x0010
        /*0014*/ 	.byte	0x00, 0xf0, 0x11, 0x00


	//----- nvinfo : EIATTR_KPARAM_INFO
	.align		4
.L_59:
        /*0018*/ 	.byte	0x04, 0x17
        /*001a*/ 	.short	(.L_61 - .L_60)
.L_60:
        /*001c*/ 	.word	0x00000000
        /*0020*/ 	.short	0x0001
        /*0022*/ 	.short	0x0008
        /*0024*/ 	.byte	0x00, 0xf5, 0x21, 0x00


	//----- nvinfo : EIATTR_KPARAM_INFO
	.align		4
.L_61:
        /*0028*/ 	.byte	0x04, 0x17
        /*002a*/ 	.short	(.L_63 - .L_62)
.L_62:
        /*002c*/ 	.word	0x00000000
        /*0030*/ 	.short	0x0000
        /*0032*/ 	.short	0x0000
        /*0034*/ 	.byte	0x00, 0xf5, 0x21, 0x00


	//----- nvinfo : EIATTR_SPARSE_MMA_MASK
	.align		4
.L_63:
        /*0038*/ 	.byte	0x03, 0x50
        /*003a*/ 	.short	0x0000


	//----- nvinfo : EIATTR_MAXREG_COUNT
	.align		4
        /*003c*/ 	.byte	0x03, 0x1b
        /*003e*/ 	.short	0x00ff


	//----- nvinfo : EIATTR_NUM_BARRIERS
	.align		4
        /*0040*/ 	.byte	0x02, 0x4c
        /*0042*/ 	.byte	0x01
	.zero		1


	//----- nvinfo : EIATTR_MERCURY_ISA_VERSION
	.align		4
        /*0044*/ 	.byte	0x03, 0x5f
        /*0046*/ 	.short	0x0101


	//----- nvinfo : EIATTR_COOP_GROUP_MASK_REGIDS
	.align		4
        /*0048*/ 	.byte	0x04, 0x29
        /*004a*/ 	.short	(.L_65 - .L_64)


	//   ....[0]....
.L_64:
        /*004c*/ 	.word	0xffffffff


	//   ....[1]....
        /*0050*/ 	.word	0xffffffff


	//   ....[2]....
        /*0054*/ 	.word	0xffffffff


	//   ....[3]....
        /*0058*/ 	.word	0xffffffff


	//   ....[4]....
        /*005c*/ 	.word	0xffffffff


	//   ....[5]....
        /*0060*/ 	.word	0xffffffff


	//   ....[6]....
        /*0064*/ 	.word	0xffffffff


	//   ....[7]....
        /*0068*/ 	.word	0xffffffff


	//   ....[8]....
        /*006c*/ 	.word	0xffffffff


	//   ....[9]....
        /*0070*/ 	.word	0xffffffff


	//----- nvinfo : EIATTR_COOP_GROUP_INSTR_OFFSETS
	.align		4
.L_65:
        /*0074*/ 	.byte	0x04, 0x28
        /*0076*/ 	.short	(.L_67 - .L_66)


	//   ....[0]....
.L_66:
        /*0078*/ 	.word	0x000000d0


	//   ....[1]....
        /*007c*/ 	.word	0x000000f0


	//   ....[2]....
        /*0080*/ 	.word	0x00000120


	//   ....[3]....
        /*0084*/ 	.word	0x00000190


	//   ....[4]....
        /*0088*/ 	.word	0x000001d0


	//   ....[5]....
        /*008c*/ 	.word	0x000002b0


	//   ....[6]....
        /*0090*/ 	.word	0x000002d0


	//   ....[7]....
        /*0094*/ 	.word	0x000002f0


	//   ....[8]....
        /*0098*/ 	.word	0x00000310


	//   ....[9]....
        /*009c*/ 	.word	0x00000330


	//----- nvinfo : EIATTR_VRC_CTA_INIT_COUNT
	.align		4
.L_67:
        /*00a0*/ 	.byte	0x02, 0x4a
	.zero		1
	.zero		1


	//----- nvinfo : EIATTR_EXIT_INSTR_OFFSETS
	.align		4
        /*00a4*/ 	.byte	0x04, 0x1c
        /*00a6*/ 	.short	(.L_69 - .L_68)


	//   ....[0]....
.L_68:
        /*00a8*/ 	.word	0x00000210


	//   ....[1]....
        /*00ac*/ 	.word	0x00000340


	//   ....[2]....
        /*00b0*/ 	.word	0x000003e0


	//----- nvinfo : EIATTR_CRS_STACK_SIZE
	.align		4
.L_69:
        /*00b4*/ 	.byte	0x04, 0x1e
        /*00b6*/ 	.short	(.L_71 - .L_70)
.L_70:
        /*00b8*/ 	.word	0x00000000


	//----- nvinfo : EIATTR_CBANK_PARAM_SIZE
	.align		4
.L_71:
        /*00bc*/ 	.byte	0x03, 0x19
        /*00be*/ 	.short	0x0014


	//----- nvinfo : EIATTR_PARAM_CBANK
	.align		4
        /*00c0*/ 	.byte	0x04, 0x0a
        /*00c2*/ 	.short	(.L_73 - .L_72)
	.align		4
.L_72:
        /*00c4*/ 	.word	index@(.nv.constant0._Z10max_kernelPfS_i)
        /*00c8*/ 	.short	0x0380
        /*00ca*/ 	.short	0x0014


	//----- nvinfo : EIATTR_SW_WAR
	.align		4
.L_73:
        /*00cc*/ 	.byte	0x04, 0x36
        /*00ce*/ 	.short	(.L_75 - .L_74)
.L_74:
        /*00d0*/ 	.word	0x00000008
.L_75:


//--------------------- .nv.info._Z25reduce_sum_v4_with_maxvalPfS_iS_ --------------------------
	.section	.nv.info._Z25reduce_sum_v4_with_maxvalPfS_iS_,"",@"SHT_CUDA_INFO"
	.sectionflags	@""
	.align	4


	//----- nvinfo : EIATTR_CUDA_API_VERSION
	.align		4
        /*0000*/ 	.byte	0x04, 0x37
        /*0002*/ 	.short	(.L_77 - .L_76)
.L_76:
        /*0004*/ 	.word	0x00000082


	//----- nvinfo : EIATTR_KPARAM_INFO
	.align		4
.L_77:
        /*0008*/ 	.byte	0x04, 0x17
        /*000a*/ 	.short	(.L_79 - .L_78)
.L_78:
        /*000c*/ 	.word	0x00000000
        /*0010*/ 	.short	0x0003
        /*0012*/ 	.short	0x0018
        /*0014*/ 	.byte	0x00, 0xf5, 0x21, 0x00


	//----- nvinfo : EIATTR_KPARAM_INFO
	.align		4
.L_79:
        /*0018*/ 	.byte	0x04, 0x17
        /*001a*/ 	.short	(.L_81 - .L_80)
.L_80:
        /*001c*/ 	.word	0x00000000
        /*0020*/ 	.short	0x0002
        /*0022*/ 	.short	0x0010
        /*0024*/ 	.byte	0x00, 0xf0, 0x11, 0x00


	//----- nvinfo : EIATTR_KPARAM_INFO
	.align		4
.L_81:
        /*0028*/ 	.byte	0x04, 0x17
        /*002a*/ 	.short	(.L_83 - .L_82)
.L_82:
        /*002c*/ 	.word	0x00000000
        /*0030*/ 	.short	0x0001
        /*0032*/ 	.short	0x0008
        /*0034*/ 	.byte	0x00, 0xf5, 0x21, 0x00


	//----- nvinfo : EIATTR_KPARAM_INFO
	.align		4
.L_83:
        /*0038*/ 	.byte	0x04, 0x17
        /*003a*/ 	.short	(.L_85 - .L_84)
.L_84:
        /*003c*/ 	.word	0x00000000
        /*0040*/ 	.short	0x0000
        /*0042*/ 	.short	0x0000
        /*0044*/ 	.byte	0x00, 0xf5, 0x21, 0x00


	//----- nvinfo : EIATTR_SPARSE_MMA_MASK
	.align		4
.L_85:
        /*0048*/ 	.byte	0x03, 0x50
        /*004a*/ 	.short	0x0000


	//----- nvinfo : EIATTR_MAXREG_COUNT
	.align		4
        /*004c*/ 	.byte	0x03, 0x1b
        /*004e*/ 	.short	0x00ff


	//----- nvinfo : EIATTR_NUM_BARRIERS
	.align		4
        /*0050*/ 	.byte	0x02, 0x4c
        /*0052*/ 	.byte	0x01
	.zero		1


	//----- nvinfo : EIATTR_MERCURY_ISA_VERSION
	.align		4
        /*0054*/ 	.byte	0x03, 0x5f
        /*0056*/ 	.short	0x0101


	//----- nvinfo : EIATTR_COOP_GROUP_MASK_REGIDS
	.align		4
        /*0058*/ 	.byte	0x04, 0x29
        /*005a*/ 	.short	(.L_87 - .L_86)


	//   ....[0]....
.L_86:
        /*005c*/ 	.word	0xffffffff


	//   ....[1]....
        /*0060*/ 	.word	0xffffffff


	//   ....[2]....
        /*0064*/ 	.word	0xffffffff


	//   ....[3]....
        /*0068*/ 	.word	0xffffffff


	//   ....[4]....
        /*006c*/ 	.word	0xffffffff


	//   ....[5]....
        /*0070*/ 	.word	0xffffffff


	//----- nvinfo : EIATTR_COOP_GROUP_INSTR_OFFSETS
	.align		4
.L_87:
        /*0074*/ 	.byte	0x04, 0x28
        /*0076*/ 	.short	(.L_89 - .L_88)


	//   ....[0]....
.L_88:
        /*0078*/ 	.word	0x000001a0


	//   ....[1]....
        /*007c*/ 	.word	0x000001c0


	//   ....[2]....
        /*0080*/ 	.word	0x000001e0


	//   ....[3]....
        /*0084*/ 	.word	0x00000220


	//   ....[4]....
        /*0088*/ 	.word	0x00000250


	//   ....[5]....
        /*008c*/ 	.word	0x000003c0


	//----- nvinfo : EIATTR_VRC_CTA_INIT_COUNT
	.align		4
.L_89:
        /*0090*/ 	.byte	0x02, 0x4a
	.zero		1
	.zero		1


	//----- nvinfo : EIATTR_EXIT_INSTR_OFFSETS
	.align		4
        /*0094*/ 	.byte	0x04, 0x1c
        /*0096*/ 	.short	(.L_91 - .L_90)


	//   ....[0]....
.L_90:
        /*0098*/ 	.word	0x000002e0


	//   ....[1]....
        /*009c*/ 	.word	0x00000400


	//   ....[2]....
        /*00a0*/ 	.word	0x00000430


	//----- nvinfo : EIATTR_CBANK_PARAM_SIZE
	.align		4
.L_91:
        /*00a4*/ 	.byte	0x03, 0x19
        /*00a6*/ 	.short	0x0020


	//----- nvinfo : EIATTR_PARAM_CBANK
	.align		4
        /*00a8*/ 	.byte	0x04, 0x0a
        /*00aa*/ 	.short	(.L_93 - .L_92)
	.align		4
.L_92:
        /*00ac*/ 	.word	index@(.nv.constant0._Z25reduce_sum_v4_with_maxvalPfS_iS_)
        /*00b0*/ 	.short	0x0380
        /*00b2*/ 	.short	0x0020


	//----- nvinfo : EIATTR_SW_WAR
	.align		4
.L_93:
        /*00b4*/ 	.byte	0x04, 0x36
        /*00b6*/ 	.short	(.L_95 - .L_94)
.L_94:
        /*00b8*/ 	.word	0x00000008
.L_95:


//--------------------- .nv.callgraph             --------------------------
	.section	.nv.callgraph,"",@"SHT_CUDA_CALLGRAPH"
	.align	4
	.sectionentsize	8
	.align		4
        /*0000*/ 	.word	0x00000000
	.align		4
        /*0004*/ 	.word	0xffffffff
	.align		4
        /*0008*/ 	.word	0x00000000
	.align		4
        /*000c*/ 	.word	0xfffffffe
	.align		4
        /*0010*/ 	.word	0x00000000
	.align		4
        /*0014*/ 	.word	0xfffffffd
	.align		4
        /*0018*/ 	.word	0x00000000
	.align		4
        /*001c*/ 	.word	0xfffffffc


//--------------------- .text._Z16setToNegativeMaxPf --------------------------
	.section	.text._Z16setToNegativeMaxPf,"ax",@progbits
	.align	128
        .global         _Z16setToNegativeMaxPf
        .type           _Z16setToNegativeMaxPf,@function
        .size           _Z16setToNegativeMaxPf,(.L_x_21 - _Z16setToNegativeMaxPf)
        .other          _Z16setToNegativeMaxPf,@"STO_CUDA_ENTRY STV_DEFAULT"
_Z16setToNegativeMaxPf:
.text._Z16setToNegativeMaxPf:
[----:B------:R-:W-:Y:S08]  /*0000*/  LDC R1, c[0x0][0x37c] ;  /* 0x0000df00ff017b82 */ /* 0x000ff00000000800 */
[----:B------:R-:W0:Y:S01]  /*0010*/  LDC.64 R2, c[0x0][0x380] ;  /* 0x0000e000ff027b82 */ /* 0x000e220000000a00 */
[----:B------:R-:W0:Y:S01]  /*0020*/  LDCU.64 UR4, c[0x0][0x358] ;  /* 0x00006b00ff0477ac */ /* 0x000e220008000a00 */
[----:B------:R-:W-:-:S05]  /*0030*/  MOV R5, 0xff7fffff ;  /* 0xff7fffff00057802 */ /* 0x000fca0000000f00 */
[----:B0-----:R-:W-:Y:S01]  /*0040*/  STG.E desc[UR4][R2.64], R5 ;  /* 0x0000000502007986 */ /* 0x001fe2000c101904 */
[----:B------:R-:W-:Y:S05]  /*0050*/  EXIT ;  /* 0x000000000000794d */ /* 0x000fea0003800000 */
.L_x_0:
[----:B------:R-:W-:-:S00]  /*0060*/  BRA `(.L_x_0) ;  /* 0xfffffffc00fc7947 */ /* 0x000fc0000383ffff */
[----:B------:R-:W-:-:S00]  /*0070*/  NOP ;  /* 0x0000000000007918 */ /* 0x000fc00000000000 */
        /* <DEDUP_REMOVED lines=8> */
.L_x_21:


//--------------------- .text._Z14softmax_kernelPfS_iS_S_ --------------------------
	.section	.text._Z14softmax_kernelPfS_iS_S_,"ax",@progbits
	.align	128
        .global         _Z14softmax_kernelPfS_iS_S_
        .type           _Z14softmax_kernelPfS_iS_S_,@function
        .size           _Z14softmax_kernelPfS_iS_S_,(.L_x_20 - _Z14softmax_kernelPfS_iS_S_)
        .other          _Z14softmax_kernelPfS_iS_S_,@"STO_CUDA_ENTRY STV_DEFAULT"
_Z14softmax_kernelPfS_iS_S_:
.text._Z14softmax_kernelPfS_iS_S_:
[----:B------:R-:W-:Y:S01]  /*0000*/  LDC R1, c[0x0][0x37c] ;  /* 0x0000df00ff017b82 */ /* 0x000fe20000000800 */
[----:B------:R-:W0:Y:S07]  /*0010*/  S2R R3, SR_TID.X ;  /* 0x0000000000037919 */ /* 0x000e2e0000002100 */
[----:B------:R-:W0:Y:S01]  /*0020*/  S2UR UR4, SR_CTAID.X ;  /* 0x00000000000479c3 */ /* 0x000e220000002500 */
[----:B------:R-:W1:Y:S07]  /*0030*/  LDCU UR5, c[0x0][0x390] ;  /* 0x00007200ff0577ac */ /* 0x000e6e0008000800 */
[----:B------:R-:W0:Y:S02]  /*0040*/  LDC R2, c[0x0][0x360] ;  /* 0x0000d800ff027b82 */ /* 0x000e240000000800 */
[----:B0-----:R-:W-:-:S05]  /*0050*/  IMAD R2, R2, UR4, R3 ;  /* 0x0000000402027c24 */ /* 0x001fca000f8e0203 */
[----:B-1----:R-:W-:-:S13]  /*0060*/  ISETP.GE.AND P0, PT, R2, UR5, PT ;  /* 0x0000000502007c0c */ /* 0x002fda000bf06270 */
[----:B------:R-:W-:Y:S05]  /*0070*/  @P0 EXIT ;  /* 0x000000000000094d */ /* 0x000fea0003800000 */
[----:B------:R-:W0:Y:S01]  /*0080*/  LDC.64 R4, c[0x0][0x380] ;  /* 0x0000e000ff047b82 */ /* 0x000e220000000a00 */
[----:B------:R-:W1:Y:S07]  /*0090*/  LDCU.64 UR4, c[0x0][0x358] ;  /* 0x00006b00ff0477ac */ /* 0x000e6e0008000a00 */
[----:B------:R-:W2:Y:S08]  /*00a0*/  LDC.64 R6, c[0x0][0x398] ;  /* 0x0000e600ff067b82 */ /* 0x000eb00000000a00 */
[----:B------:R-:W3:Y:S01]  /*00b0*/  LDC.64 R8, c[0x0][0x3a0] ;  /* 0x0000e800ff087b82 */ /* 0x000ee20000000a00 */
[----:B0-----:R-:W-:-:S06]  /*00c0*/  IMAD.WIDE R4, R2, 0x4, R4 ;  /* 0x0000000402047825 */ /* 0x001fcc00078e0204 */
[----:B-1----:R-:W4:Y:S04]  /*00d0*/  LDG.E R4, desc[UR4][R4.64] ;  /* 0x0000000404047981 */ /* 0x002f28000c1e1900 */
[----:B--2---:R-:W4:Y:S04]  /*00e0*/  LDG.E R7, desc[UR4][R6.64] ;  /* 0x0000000406077981 */ /* 0x004f28000c1e1900 */
[----:B---3--:R-:W2:Y:S01]  /*00f0*/  LDG.E R3, desc[UR4][R8.64] ;  /* 0x0000000408037981 */ /* 0x008ea2000c1e1900 */
[----:B------:R-:W-:Y:S02]  /*0100*/  IMAD.MOV.U32 R11, RZ, RZ, 0x3bbb989d ;  /* 0x3bbb989dff0b7424 */ /* 0x000fe400078e00ff */
[----:B------:R-:W-:Y:S01]  /*0110*/  IMAD.MOV.U32 R13, RZ, RZ, 0x437c0000 ;  /* 0x437c0000ff0d7424 */ /* 0x000fe200078e00ff */
[----:B------:R-:W-:Y:S01]  /*0120*/  BSSY.RECONVERGENT B0, `(.L_x_1) ;  /* 0x0000015000007945 */ /* 0x000fe20003800200 */
[----:B----4-:R-:W-:-:S04]  /*0130*/  FADD R0, R4, -R7 ;  /* 0x8000000704007221 */ /* 0x010fc80000000000 */
[----:B------:R-:W-:-:S04]  /*0140*/  FFMA.SAT R10, R0, R11, 0.5 ;  /* 0x3f000000000a7423 */ /* 0x000fc8000000200b */
[----:B------:R-:W-:-:S04]  /*0150*/  FFMA.RM R10, R10, R13, 12582913 ;  /* 0x4b4000010a0a7423 */ /* 0x000fc8000000400d */
[----:B------:R-:W-:-:S04]  /*0160*/  FADD R11, R10, -12583039 ;  /* 0xcb40007f0a0b7421 */ /* 0x000fc80000000000 */
[----:B------:R-:W-:-:S04]  /*0170*/  FFMA R11, R0, 1.4426950216293334961, -R11 ;  /* 0x3fb8aa3b000b7823 */ /* 0x000fc8000000080b */
[----:B------:R-:W-:Y:S01]  /*0180*/  FFMA R11, R0, 1.925963033500011079e-08, R11 ;  /* 0x32a57060000b7823 */ /* 0x000fe2000000000b */
[----:B--2---:R-:W0:Y:S08]  /*0190*/  MUFU.RCP R12, R3 ;  /* 0x00000003000c7308 */ /* 0x004e300000001000 */
[----:B------:R-:W1:Y:S01]  /*01a0*/  MUFU.EX2 R11, R11 ;  /* 0x0000000b000b7308 */ /* 0x000e620000000800 */
[----:B------:R-:W-:-:S02]  /*01b0*/  IMAD.SHL.U32 R0, R10, 0x800000, RZ ;  /* 0x008000000a007824 */ /* 0x000fc400078e00ff */
[----:B0-----:R-:W-:Y:S02]  /*01c0*/  FFMA R5, -R3, R12, 1 ;  /* 0x3f80000003057423 */ /* 0x001fe4000000010c */
[----:B-1----:R-:W-:-:S04]  /*01d0*/  FMUL R0, R0, R11 ;  /* 0x0000000b00007220 */ /* 0x002fc80000400000 */
[----:B------:R-:W0:Y:S01]  /*01e0*/  FCHK P0, R0, R3 ;  /* 0x0000000300007302 */ /* 0x000e220000000000 */
[----:B------:R-:W-:-:S04]  /*01f0*/  FFMA R5, R12, R5, R12 ;  /* 0x000000050c057223 */ /* 0x000fc8000000000c */
[----:B------:R-:W-:-:S04]  /*0200*/  FFMA R4, R0, R5, RZ ;  /* 0x0000000500047223 */ /* 0x000fc800000000ff */
[----:B------:R-:W-:-:S04]  /*0210*/  FFMA R6, -R3, R4, R0 ;  /* 0x0000000403067223 */ /* 0x000fc80000000100 */
[----:B------:R-:W-:Y:S01]  /*0220*/  FFMA R7, R5, R6, R4 ;  /* 0x0000000605077223 */ /* 0x000fe20000000004 */
[----:B0-----:R-:W-:Y:S06]  /*0230*/  @!P0 BRA `(.L_x_2) ;  /* 0x00000000000c8947 */ /* 0x001fec0003800000 */
[----:B------:R-:W-:-:S07]  /*0240*/  MOV R4, 0x260 ;  /* 0x0000026000047802 */ /* 0x000fce0000000f00 */
[----:B------:R-:W-:Y:S05]  /*0250*/  CALL.REL.NOINC `($__internal_0_$__cuda_sm3x_div_rn_noftz_f32_slowpath) ;  /* 0x0000000000187944 */ /* 0x000fea0003c00000 */
[----:B------:R-:W-:-:S07]  /*0260*/  IMAD.MOV.U32 R7, RZ, RZ, R0 ;  /* 0x000000ffff077224 */ /* 0x000fce00078e0000 */
.L_x_2:
[----:B------:R-:W-:Y:S05]  /*0270*/  BSYNC.RECONVERGENT B0 ;  /* 0x0000000000007941 */ /* 0x000fea0003800200 */
.L_x_1:
[----:B------:R-:W0:Y:S02]  /*0280*/  LDC.64 R4, c[0x0][0x388] ;  /* 0x0000e200ff047b82 */ /* 0x000e240000000a00 */
[----:B0-----:R-:W-:-:S05]  /*0290*/  IMAD.WIDE R2, R2, 0x4, R4 ;  /* 0x0000000402027825 */ /* 0x001fca00078e0204 */
[----:B------:R-:W-:Y:S01]  /*02a0*/  STG.E desc[UR4][R2.64], R7 ;  /* 0x0000000702007986 */ /* 0x000fe2000c101904 */
[----:B------:R-:W-:Y:S05]  /*02b0*/  EXIT ;  /* 0x000000000000794d */ /* 0x000fea0003800000 */
        .weak           $__internal_0_$__cuda_sm3x_div_rn_noftz_f32_slowpath
        .type           $__internal_0_$__cuda_sm3x_div_rn_noftz_f32_slowpath,@function
        .size           $__internal_0_$__cuda_sm3x_div_rn_noftz_f32_slowpath,(.L_x_20 - $__internal_0_$__cuda_sm3x_div_rn_noftz_f32_slowpath)
$__internal_0_$__cuda_sm3x_div_rn_noftz_f32_slowpath:
[--C-:B------:R-:W-:Y:S01]  /*02c0*/  SHF.R.U32.HI R6, RZ, 0x17, R3.reuse ;  /* 0x00000017ff067819 */ /* 0x100fe20000011603 */
[----:B------:R-:W-:Y:S01]  /*02d0*/  BSSY.RECONVERGENT B1, `(.L_x_3) ;  /* 0x0000064000017945 */ /* 0x000fe20003800200 */
[--C-:B------:R-:W-:Y:S01]  /*02e0*/  SHF.R.U32.HI R5, RZ, 0x17, R0.reuse ;  /* 0x00000017ff057819 */ /* 0x100fe20000011600 */
[----:B------:R-:W-:Y:S01]  /*02f0*/  IMAD.MOV.U32 R7, RZ, RZ, R0 ;  /* 0x000000ffff077224 */ /* 0x000fe200078e0000 */
[----:B------:R-:W-:Y:S01]  /*0300*/  LOP3.LUT R6, R6, 0xff, RZ, 0xc0, !PT ;  /* 0x000000ff06067812 */ /* 0x000fe200078ec0ff */
[----:B------:R-:W-:Y:S01]  /*0310*/  IMAD.MOV.U32 R8, RZ, RZ, R3 ;  /* 0x000000ffff087224 */ /* 0x000fe200078e0003 */
[----:B------:R-:W-:-:S03]  /*0320*/  LOP3.LUT R5, R5, 0xff, RZ, 0xc0, !PT ;  /* 0x000000ff05057812 */ /* 0x000fc600078ec0ff */
[----:B------:R-:W-:Y:S02]  /*0330*/  VIADD R11, R6, 0xffffffff ;  /* 0xffffffff060b7836 */ /* 0x000fe40000000000 */
[----:B------:R-:W-:-:S03]  /*0340*/  VIADD R10, R5, 0xffffffff ;  /* 0xffffffff050a7836 */ /* 0x000fc60000000000 */
[----:B------:R-:W-:-:S04]  /*0350*/  ISETP.GT.U32.AND P0, PT, R11, 0xfd, PT ;  /* 0x000000fd0b00780c */ /* 0x000fc80003f04070 */
[----:B------:R-:W-:-:S13]  /*0360*/  ISETP.GT.U32.OR P0, PT, R10, 0xfd, P0 ;  /* 0x000000fd0a00780c */ /* 0x000fda0000704470 */
[----:B------:R-:W-:Y:S01]  /*0370*/  @!P0 IMAD.MOV.U32 R9, RZ, RZ, RZ ;  /* 0x000000ffff098224 */ /* 0x000fe200078e00ff */
[----:B------:R-:W-:Y:S06]  /*0380*/  @!P0 BRA `(.L_x_4) ;  /* 0x00000000005c8947 */ /* 0x000fec0003800000 */
[----:B------:R-:W-:Y:S02]  /*0390*/  FSETP.GTU.FTZ.AND P0, PT, |R0|, +INF , PT ;  /* 0x7f8000000000780b */ /* 0x000fe40003f1c200 */
[----:B------:R-:W-:-:S04]  /*03a0*/  FSETP.GTU.FTZ.AND P1, PT, |R3|, +INF , PT ;  /* 0x7f8000000300780b */ /* 0x000fc80003f3c200 */
[----:B------:R-:W-:-:S13]  /*03b0*/  PLOP3.LUT P0, PT, P0, P1, PT, 0xf8, 0x8f ;  /* 0x00000000008f781c */ /* 0x000fda0000703f70 */
[----:B------:R-:W-:Y:S05]  /*03c0*/  @P0 BRA `(.L_x_5) ;  /* 0x00000004004c0947 */ /* 0x000fea0003800000 */
[----:B------:R-:W-:-:S13]  /*03d0*/  LOP3.LUT P0, RZ, R8, 0x7fffffff, R7, 0xc8, !PT ;  /* 0x7fffffff08ff7812 */ /* 0x000fda000780c807 */
[----:B------:R-:W-:Y:S05]  /*03e0*/  @!P0 BRA `(.L_x_6) ;  /* 0x00000004003c8947 */ /* 0x000fea0003800000 */
[C---:B------:R-:W-:Y:S02]  /*03f0*/  FSETP.NEU.FTZ.AND P2, PT, |R0|.reuse, +INF , PT ;  /* 0x7f8000000000780b */ /* 0x040fe40003f5d200 */
[----:B------:R-:W-:Y:S02]  /*0400*/  FSETP.NEU.FTZ.AND P1, PT, |R3|, +INF , PT ;  /* 0x7f8000000300780b */ /* 0x000fe40003f3d200 */
[----:B------:R-:W-:-:S11]  /*0410*/  FSETP.NEU.FTZ.AND P0, PT, |R0|, +INF , PT ;  /* 0x7f8000000000780b */ /* 0x000fd60003f1d200 */
[----:B------:R-:W-:Y:S05]  /*0420*/  @!P1 BRA !P2, `(.L_x_6) ;  /* 0x00000004002c9947 */ /* 0x000fea0005000000 */
[----:B------:R-:W-:-:S04]  /*0430*/  LOP3.LUT P2, RZ, R7, 0x7fffffff, RZ, 0xc0, !PT ;  /* 0x7fffffff07ff7812 */ /* 0x000fc8000784c0ff */
[----:B------:R-:W-:-:S13]  /*0440*/  PLOP3.LUT P1, PT, P1, P2, PT, 0x2f, 0xf2 ;  /* 0x0000000000f2781c */ /* 0x000fda0000f24577 */
[----:B------:R-:W-:Y:S05]  /*0450*/  @P1 BRA `(.L_x_7) ;  /* 0x0000000400181947 */ /* 0x000fea0003800000 */
[----:B------:R-:W-:-:S04]  /*0460*/  LOP3.LUT P1, RZ, R8, 0x7fffffff, RZ, 0xc0, !PT ;  /* 0x7fffffff08ff7812 */ /* 0x000fc8000782c0ff */
[----:B------:R-:W-:-:S13]  /*0470*/  PLOP3.LUT P0, PT, P0, P1, PT, 0x2f, 0xf2 ;  /* 0x0000000000f2781c */ /* 0x000fda0000702577 */
[----:B------:R-:W-:Y:S05]  /*0480*/  @P0 BRA `(.L_x_8) ;  /* 0x0000000400000947 */ /* 0x000fea0003800000 */
[----:B------:R-:W-:Y:S02]  /*0490*/  ISETP.GE.AND P0, PT, R10, RZ, PT ;  /* 0x000000ff0a00720c */ /* 0x000fe40003f06270 */
[----:B------:R-:W-:-:S11]  /*04a0*/  ISETP.GE.AND P1, PT, R11, RZ, PT ;  /* 0x000000ff0b00720c */ /* 0x000fd60003f26270 */
[----:B------:R-:W-:Y:S02]  /*04b0*/  @P0 IMAD.MOV.U32 R9, RZ, RZ, RZ ;  /* 0x000000ffff090224 */ /* 0x000fe400078e00ff */
[----:B------:R-:W-:Y:S01]  /*04c0*/  @!P0 FFMA R7, R0, 1.84467440737095516160e+19, RZ ;  /* 0x5f80000000078823 */ /* 0x000fe200000000ff */
[----:B------:R-:W-:Y:S02]  /*04d0*/  @!P0 IMAD.MOV.U32 R9, RZ, RZ, -0x40 ;  /* 0xffffffc0ff098424 */ /* 0x000fe400078e00ff */
[----:B------:R-:W-:-:S03]  /*04e0*/  @!P1 FFMA R8, R3, 1.84467440737095516160e+19, RZ ;  /* 0x5f80000003089823 */ /* 0x000fc600000000ff */
[----:B------:R-:W-:-:S07]  /*04f0*/  @!P1 IADD3 R9, PT, PT, R9, 0x40, RZ ;  /* 0x0000004009099810 */ /* 0x000fce0007ffe0ff */
.L_x_4:
[----:B------:R-:W-:Y:S01]  /*0500*/  LEA R3, R6, 0xc0800000, 0x17 ;  /* 0xc080000006037811 */ /* 0x000fe200078eb8ff */
[----:B------:R-:W-:Y:S01]  /*0510*/  VIADD R5, R5, 0xffffff81 ;  /* 0xffffff8105057836 */ /* 0x000fe20000000000 */
[----:B------:R-:W-:Y:S03]  /*0520*/  BSSY.RECONVERGENT B2, `(.L_x_9) ;  /* 0x0000035000027945 */ /* 0x000fe60003800200 */
[----:B------:R-:W-:Y:S01]  /*0530*/  IMAD.IADD R3, R8, 0x1, -R3 ;  /* 0x0000000108037824 */ /* 0x000fe200078e0a03 */
[C---:B------:R-:W-:Y:S01]  /*0540*/  IADD3 R6, PT, PT, R5.reuse, 0x7f, -R6 ;  /* 0x0000007f05067810 */ /* 0x040fe20007ffe806 */
[----:B------:R-:W-:Y:S02]  /*0550*/  IMAD R0, R5, -0x800000, R7 ;  /* 0xff80000005007824 */ /* 0x000fe400078e0207 */
[----:B------:R-:W0:Y:S01]  /*0560*/  MUFU.RCP R8, R3 ;  /* 0x0000000300087308 */ /* 0x000e220000001000 */
[----:B------:R-:W-:Y:S01]  /*0570*/  FADD.FTZ R11, -R3, -RZ ;  /* 0x800000ff030b7221 */ /* 0x000fe20000010100 */
[----:B------:R-:W-:-:S03]  /*0580*/  IMAD.IADD R6, R6, 0x1, R9 ;  /* 0x0000000106067824 */ /* 0x000fc600078e0209 */
[----:B0-----:R-:W-:-:S04]  /*0590*/  FFMA R13, R8, R11, 1 ;  /* 0x3f800000080d7423 */ /* 0x001fc8000000000b */
[----:B------:R-:W-:-:S04]  /*05a0*/  FFMA R10, R8, R13, R8 ;  /* 0x0000000d080a7223 */ /* 0x000fc80000000008 */
[----:B------:R-:W-:-:S04]  /*05b0*/  FFMA R7, R0, R10, RZ ;  /* 0x0000000a00077223 */ /* 0x000fc800000000ff */
[----:B------:R-:W-:-:S04]  /*05c0*/  FFMA R8, R11, R7, R0 ;  /* 0x000000070b087223 */ /* 0x000fc80000000000 */
[----:B------:R-:W-:-:S04]  /*05d0*/  FFMA R7, R10, R8, R7 ;  /* 0x000000080a077223 */ /* 0x000fc80000000007 */
[----:B------:R-:W-:-:S04]  /*05e0*/  FFMA R8, R11, R7, R0 ;  /* 0x000000070b087223 */ /* 0x000fc80000000000 */
[----:B------:R-:W-:-:S05]  /*05f0*/  FFMA R0, R10, R8, R7 ;  /* 0x000000080a007223 */ /* 0x000fca0000000007 */
[----:B------:R-:W-:-:S04]  /*0600*/  SHF.R.U32.HI R3, RZ, 0x17, R0 ;  /* 0x00000017ff037819 */ /* 0x000fc80000011600 */
[----:B------:R-:W-:-:S05]  /*0610*/  LOP3.LUT R3, R3, 0xff, RZ, 0xc0, !PT ;  /* 0x000000ff03037812 */ /* 0x000fca00078ec0ff */
[----:B------:R-:W-:-:S04]  /*0620*/  IMAD.IADD R9, R3, 0x1, R6 ;  /* 0x0000000103097824 */ /* 0x000fc800078e0206 */
[----:B------:R-:W-:-:S05]  /*0630*/  VIADD R3, R9, 0xffffffff ;  /* 0xffffffff09037836 */ /* 0x000fca0000000000 */
[----:B------:R-:W-:-:S13]  /*0640*/  ISETP.GE.U32.AND P0, PT, R3, 0xfe, PT ;  /* 0x000000fe0300780c */ /* 0x000fda0003f06070 */
[----:B------:R-:W-:Y:S05]  /*0650*/  @!P0 BRA `(.L_x_10) ;  /* 0x0000000000808947 */ /* 0x000fea0003800000 */
[----:B------:R-:W-:-:S13]  /*0660*/  ISETP.GT.AND P0, PT, R9, 0xfe, PT ;  /* 0x000000fe0900780c */ /* 0x000fda0003f04270 */
[----:B------:R-:W-:Y:S05]  /*0670*/  @P0 BRA `(.L_x_11) ;  /* 0x00000000006c0947 */ /* 0x000fea0003800000 */
[----:B------:R-:W-:-:S13]  /*0680*/  ISETP.GE.AND P0, PT, R9, 0x1, PT ;  /* 0x000000010900780c */ /* 0x000fda0003f06270 */
[----:B------:R-:W-:Y:S05]  /*0690*/  @P0 BRA `(.L_x_12) ;  /* 0x0000000000740947 */ /* 0x000fea0003800000 */
[----:B------:R-:W-:Y:S02]  /*06a0*/  ISETP.GE.AND P0, PT, R9, -0x18, PT ;  /* 0xffffffe80900780c */ /* 0x000fe40003f06270 */
[----:B------:R-:W-:-:S11]  /*06b0*/  LOP3.LUT R0, R0, 0x80000000, RZ, 0xc0, !PT ;  /* 0x8000000000007812 */ /* 0x000fd600078ec0ff */
[----:B------:R-:W-:Y:S05]  /*06c0*/  @!P0 BRA `(.L_x_12) ;  /* 0x0000000000688947 */ /* 0x000fea0003800000 */
[CCC-:B------:R-:W-:Y:S01]  /*06d0*/  FFMA.RZ R3, R10.reuse, R8.reuse, R7.reuse ;  /* 0x000000080a037223 */ /* 0x1c0fe2000000c007 */
[CCC-:B------:R-:W-:Y:S01]  /*06e0*/  FFMA.RM R6, R10.reuse, R8.reuse, R7.reuse ;  /* 0x000000080a067223 */ /* 0x1c0fe20000004007 */
[C---:B------:R-:W-:Y:S02]  /*06f0*/  ISETP.NE.AND P2, PT, R9.reuse, RZ, PT ;  /* 0x000000ff0900720c */ /* 0x040fe40003f45270 */
[----:B------:R-:W-:Y:S02]  /*0700*/  ISETP.NE.AND P1, PT, R9, RZ, PT ;  /* 0x000000ff0900720c */ /* 0x000fe40003f25270 */
[----:B------:R-:W-:Y:S01]  /*0710*/  LOP3.LUT R5, R3, 0x7fffff, RZ, 0xc0, !PT ;  /* 0x007fffff03057812 */ /* 0x000fe200078ec0ff */
[----:B------:R-:W-:Y:S01]  /*0720*/  FFMA.RP R3, R10, R8, R7 ;  /* 0x000000080a037223 */ /* 0x000fe20000008007 */
[----:B------:R-:W-:Y:S01]  /*0730*/  IADD3 R8, PT, PT, R9, 0x20, RZ ;  /* 0x0000002009087810 */ /* 0x000fe20007ffe0ff */
[----:B------:R-:W-:Y:S01]  /*0740*/  IMAD.MOV R7, RZ, RZ, -R9 ;  /* 0x000000ffff077224 */ /* 0x000fe200078e0a09 */
[----:B------:R-:W-:-:S02]  /*0750*/  LOP3.LUT R5, R5, 0x800000, RZ, 0xfc, !PT ;  /* 0x0080000005057812 */ /* 0x000fc400078efcff */
[----:B------:R-:W-:Y:S02]  /*0760*/  FSETP.NEU.FTZ.AND P0, PT, R3, R6, PT ;  /* 0x000000060300720b */ /* 0x000fe40003f1d000 */
[----:B------:R-:W-:Y:S02]  /*0770*/  SHF.L.U32 R8, R5, R8, RZ ;  /* 0x0000000805087219 */ /* 0x000fe400000006ff */
[----:B------:R-:W-:Y:S02]  /*0780*/  SEL R6, R7, RZ, P2 ;  /* 0x000000ff07067207 */ /* 0x000fe40001000000 */
[----:B------:R-:W-:Y:S02]  /*0790*/  ISETP.NE.AND P1, PT, R8, RZ, P1 ;  /* 0x000000ff0800720c */ /* 0x000fe40000f25270 */
[----:B------:R-:W-:Y:S02]  /*07a0*/  SHF.R.U32.HI R6, RZ, R6, R5 ;  /* 0x00000006ff067219 */ /* 0x000fe40000011605 */
[----:B------:R-:W-:-:S02]  /*07b0*/  PLOP3.LUT P0, PT, P0, P1, PT, 0xf8, 0x8f ;  /* 0x00000000008f781c */ /* 0x000fc40000703f70 */
[----:B------:R-:W-:Y:S02]  /*07c0*/  SHF.R.U32.HI R8, RZ, 0x1, R6 ;  /* 0x00000001ff087819 */ /* 0x000fe40000011606 */
[----:B------:R-:W-:-:S04]  /*07d0*/  SEL R3, RZ, 0x1, !P0 ;  /* 0x00000001ff037807 */ /* 0x000fc80004000000 */
[----:B------:R-:W-:-:S04]  /*07e0*/  LOP3.LUT R3, R3, 0x1, R8, 0xf8, !PT ;  /* 0x0000000103037812 */ /* 0x000fc800078ef808 */
[----:B------:R-:W-:-:S05]  /*07f0*/  LOP3.LUT R3, R3, R6, RZ, 0xc0, !PT ;  /* 0x0000000603037212 */ /* 0x000fca00078ec0ff */
[----:B------:R-:W-:-:S05]  /*0800*/  IMAD.IADD R3, R8, 0x1, R3 ;  /* 0x0000000108037824 */ /* 0x000fca00078e0203 */
[----:B------:R-:W-:Y:S01]  /*0810*/  LOP3.LUT R0, R3, R0, RZ, 0xfc, !PT ;  /* 0x0000000003007212 */ /* 0x000fe200078efcff */
[----:B------:R-:W-:Y:S06]  /*0820*/  BRA `(.L_x_12) ;  /* 0x0000000000107947 */ /* 0x000fec0003800000 */
.L_x_11:
[----:B------:R-:W-:-:S04]  /*0830*/  LOP3.LUT R0, R0, 0x80000000, RZ, 0xc0, !PT ;  /* 0x8000000000007812 */ /* 0x000fc800078ec0ff */
[----:B------:R-:W-:Y:S01]  /*0840*/  LOP3.LUT R0, R0, 0x7f800000, RZ, 0xfc, !PT ;  /* 0x7f80000000007812 */ /* 0x000fe200078efcff */
[----:B------:R-:W-:Y:S06]  /*0850*/  BRA `(.L_x_12) ;  /* 0x0000000000047947 */ /* 0x000fec0003800000 */
.L_x_10:
[----:B------:R-:W-:-:S07]  /*0860*/  IMAD R0, R6, 0x800000, R0 ;  /* 0x0080000006007824 */ /* 0x000fce00078e0200 */
.L_x_12:
[----:B------:R-:W-:Y:S05]  /*0870*/  BSYNC.RECONVERGENT B2 ;  /* 0x0000000000027941 */ /* 0x000fea0003800200 */
.L_x_9:
[----:B------:R-:W-:Y:S05]  /*0880*/  BRA `(.L_x_13) ;  /* 0x0000000000207947 */ /* 0x000fea0003800000 */
.L_x_8:
[----:B------:R-:W-:-:S04]  /*0890*/  LOP3.LUT R0, R8, 0x80000000, R7, 0x48, !PT ;  /* 0x8000000008007812 */ /* 0x000fc800078e4807 */
[----:B------:R-:W-:Y:S01]  /*08a0*/  LOP3.LUT R0, R0, 0x7f800000, RZ, 0xfc, !PT ;  /* 0x7f80000000007812 */ /* 0x000fe200078efcff */
[----:B------:R-:W-:Y:S06]  /*08b0*/  BRA `(.L_x_13) ;  /* 0x0000000000147947 */ /* 0x000fec0003800000 */
.L_x_7:
[----:B------:R-:W-:Y:S01]  /*08c0*/  LOP3.LUT R0, R8, 0x80000000, R7, 0x48, !PT ;  /* 0x8000000008007812 */ /* 0x000fe200078e4807 */
[----:B------:R-:W-:Y:S06]  /*08d0*/  BRA `(.L_x_13) ;  /* 0x00000000000c7947 */ /* 0x000fec0003800000 */
.L_x_6:
[----:B------:R-:W0:Y:S01]  /*08e0*/  MUFU.RSQ R0, -QNAN ;  /* 0xffc0000000007908 */ /* 0x000e220000001400 */
[----:B------:R-:W-:Y:S05]  /*08f0*/  BRA `(.L_x_13) ;  /* 0x0000000000047947 */ /* 0x000fea0003800000 */
.L_x_5:
[----:B------:R-:W-:-:S07]  /*0900*/  FADD.FTZ R0, R0, R3 ;  /* 0x0000000300007221 */ /* 0x000fce0000010000 */
.L_x_13:
[----:B------:R-:W-:Y:S05]  /*0910*/  BSYNC.RECONVERGENT B1 ;  /* 0x0000000000017941 */ /* 0x000fea0003800200 */
.L_x_3:
[----:B------:R-:W-:-:S04]  /*0920*/  IMAD.MOV.U32 R5, RZ, RZ, 0x0 ;  /* 0x00000000ff057424 */ /* 0x000fc800078e00ff */
[----:B0-----:R-:W-:Y:S05]  /*0930*/  RET.REL.NODEC R4 `(_Z14softmax_kernelPfS_iS_S_) ;  /* 0xfffffff404b07950 */ /* 0x001fea0003c3ffff */
.L_x_14:
        /* <DEDUP_REMOVED lines=12> */
.L_x_20:


//--------------------- .text._Z10max_kernelPfS_i --------------------------
	.section	.text._Z10max_kernelPfS_i,"ax",@progbits
	.align	128
        .global         _Z10max_kernelPfS_i
        .type           _Z10max_kernelPfS_i,@function
        .size           _Z10max_kernelPfS_i,(.L_x_23 - _Z10max_kernelPfS_i)
        .other          _Z10max_kernelPfS_i,@"STO_CUDA_ENTRY STV_DEFAULT"
_Z10max_kernelPfS_i:
.text._Z10max_kernelPfS_i:
[----:B------:R-:W-:Y:S01]  /*0000*/  LDC R1, c[0x0][0x37c] ;  /* 0x0000df00ff017b82 */ /* 0x000fe20000000800 */
[----:B------:R-:W0:Y:S07]  /*0010*/  S2R R11, SR_TID.X ;  /* 0x00000000000b7919 */ /* 0x000e2e0000002100 */
[----:B------:R-:W0:Y:S01]  /*0020*/  S2UR UR4, SR_CTAID.X ;  /* 0x00000000000479c3 */ /* 0x000e220000002500 */
[----:B------:R-:W1:Y:S01]  /*0030*/  LDCU UR5, c[0x0][0x390] ;  /* 0x00007200ff0577ac */ /* 0x000e620008000800 */
[----:B------:R-:W-:-:S06]  /*0040*/  IMAD.MOV.U32 R4, RZ, RZ, -0x800001 ;  /* 0xff7fffffff047424 */ /* 0x000fcc00078e00ff */
[----:B------:R-:W0:Y:S02]  /*0050*/  LDC R10, c[0x0][0x360] ;  /* 0x0000d800ff0a7b82 */ /* 0x000e240000000800 */
[----:B0-----:R-:W-:-:S05]  /*0060*/  IMAD R5, R10, UR4, R11 ;  /* 0x000000040a057c24 */ /* 0x001fca000f8e020b */
[----:B-1----:R-:W-:Y:S01]  /*0070*/  ISETP.GE.AND P0, PT, R5, UR5, PT ;  /* 0x0000000505007c0c */ /* 0x002fe2000bf06270 */
[----:B------:R-:W0:-:S12]  /*0080*/  LDCU.64 UR4, c[0x0][0x358] ;  /* 0x00006b00ff0477ac */ /* 0x000e180008000a00 */
[----:B------:R-:W1:Y:S02]  /*0090*/  @!P0 LDC.64 R2, c[0x0][0x380] ;  /* 0x0000e000ff028b82 */ /* 0x000e640000000a00 */
[----:B-1----:R-:W-:-:S05]  /*00a0*/  @!P0 IMAD.WIDE R2, R5, 0x4, R2 ;  /* 0x0000000405028825 */ /* 0x002fca00078e0202 */
[----:B0-----:R-:W2:Y:S01]  /*00b0*/  @!P0 LDG.E R4, desc[UR4][R2.64] ;  /* 0x0000000402048981 */ /* 0x001ea2000c1e1900 */
[----:B------:R-:W-:-:S03]  /*00c0*/  ISETP.GT.U32.AND P1, PT, R11, 0x1f, PT ;  /* 0x0000001f0b00780c */ /* 0x000fc60003f24070 */
[----:B--2---:R-:W0:Y:S02]  /*00d0*/  SHFL.DOWN PT, R5, R4, 0x10, 0x1f ;  /* 0x0a001f0004057f89 */ /* 0x004e2400000e0000 */
[----:B0-----:R-:W-:-:S05]  /*00e0*/  FMNMX R5, R5, R4, !PT ;  /* 0x0000000405057209 */ /* 0x001fca0007800000 */
[----:B------:R-:W0:Y:S02]  /*00f0*/  SHFL.DOWN PT, R0, R5, 0x8, 0x1f ;  /* 0x09001f0005007f89 */ /* 0x000e2400000e0000 */
[----:B0-----:R-:W-:Y:S02]  /*0100*/  FMNMX R6, R5, R0, !PT ;  /* 0x0000000005067209 */ /* 0x001fe40007800000 */
[----:B------:R-:W-:-:S03]  /*0110*/  LOP3.LUT R0, R11, 0x1f, RZ, 0xc0, !PT ;  /* 0x0000001f0b007812 */ /* 0x000fc600078ec0ff */
[----:B------:R-:W0:Y:S01]  /*0120*/  SHFL.DOWN PT, R7, R6, 0x4, 0x1f ;  /* 0x08801f0006077f89 */ /* 0x000e2200000e0000 */
[----:B------:R-:W-:-:S13]  /*0130*/  ISETP.NE.AND P0, PT, R0, RZ, PT ;  /* 0x000000ff0000720c */ /* 0x000fda0003f05270 */
[----:B------:R-:W1:Y:S01]  /*0140*/  @!P0 S2R R9, SR_CgaCtaId ;  /* 0x0000000000098919 */ /* 0x000e620000008800 */
[----:B------:R-:W-:Y:S02]  /*0150*/  @!P0 MOV R4, 0x400 ;  /* 0x0000040000048802 */ /* 0x000fe40000000f00 */
[----:B------:R-:W-:-:S04]  /*0160*/  @!P0 SHF.R.U32.HI R2, RZ, 0x3, R11 ;  /* 0x00000003ff028819 */ /* 0x000fc8000001160b */
[----:B------:R-:W-:Y:S02]  /*0170*/  @!P0 LOP3.LUT R2, R2, 0x7c, RZ, 0xc0, !PT ;  /* 0x0000007c02028812 */ /* 0x000fe400078ec0ff */
[----:B0-----:R-:W-:-:S05]  /*0180*/  FMNMX R7, R6, R7, !PT ;  /* 0x0000000706077209 */ /* 0x001fca0007800000 */
[----:B------:R-:W0:Y:S01]  /*0190*/  SHFL.DOWN PT, R8, R7, 0x2, 0x1f ;  /* 0x08401f0007087f89 */ /* 0x000e2200000e0000 */
[----:B-1----:R-:W-:-:S05]  /*01a0*/  @!P0 LEA R5, R9, R4, 0x18 ;  /* 0x0000000409058211 */ /* 0x002fca00078ec0ff */
[----:B------:R-:W-:Y:S01]  /*01b0*/  @!P0 IMAD.IADD R2, R2, 0x1, R5 ;  /* 0x0000000102028824 */ /* 0x000fe200078e0205 */
[----:B0-----:R-:W-:-:S05]  /*01c0*/  FMNMX R8, R7, R8, !PT ;  /* 0x0000000807087209 */ /* 0x001fca0007800000 */
[----:B------:R-:W0:Y:S02]  /*01d0*/  SHFL.DOWN PT, R3, R8, 0x1, 0x1f ;  /* 0x08201f0008037f89 */ /* 0x000e2400000e0000 */
[----:B0-----:R-:W-:-:S05]  /*01e0*/  FMNMX R3, R8, R3, !PT ;  /* 0x0000000308037209 */ /* 0x001fca0007800000 */
[----:B------:R0:W-:Y:S01]  /*01f0*/  @!P0 STS [R2], R3 ;  /* 0x0000000302008388 */ /* 0x0001e20000000800 */
[----:B------:R-:W-:Y:S06]  /*0200*/  BAR.SYNC.DEFER_BLOCKING 0x0 ;  /* 0x0000000000007b1d */ /* 0x000fec0000010000 */
[----:B------:R-:W-:Y:S05]  /*0210*/  @P1 EXIT ;  /* 0x000000000000194d */ /* 0x000fea0003800000 */
[----:B0-----:R-:W-:-:S05]  /*0220*/  VIADD R2, R10, 0x1f ;  /* 0x0000001f0a027836 */ /* 0x001fca0000000000 */
[----:B------:R-:W-:-:S04]  /*0230*/  SHF.R.U32.HI R3, RZ, 0x5, R2 ;  /* 0x00000005ff037819 */ /* 0x000fc80000011602 */
[----:B------:R-:W-:-:S13]  /*0240*/  ISETP.GE.U32.AND P1, PT, R0, R3, PT ;  /* 0x000000030000720c */ /* 0x000fda0003f26070 */
[----:B------:R-:W0:Y:S01]  /*0250*/  @!P1 S2R R3, SR_CgaCtaId ;  /* 0x0000000000039919 */ /* 0x000e220000008800 */
[----:B------:R-:W-:-:S04]  /*0260*/  @!P1 MOV R2, 0x400 ;  /* 0x0000040000029802 */ /* 0x000fc80000000f00 */
[----:B0-----:R-:W-:Y:S01]  /*0270*/  @!P1 LEA R3, R3, R2, 0x18 ;  /* 0x0000000203039211 */ /* 0x001fe200078ec0ff */
[----:B------:R-:W-:-:S04]  /*0280*/  IMAD.MOV.U32 R2, RZ, RZ, -0x800001 ;  /* 0xff7fffffff027424 */ /* 0x000fc800078e00ff */
[----:B------:R-:W-:-:S05]  /*0290*/  @!P1 IMAD R0, R0, 0x4, R3 ;  /* 0x0000000400009824 */ /* 0x000fca00078e0203 */
[----:B------:R-:W0:Y:S04]  /*02a0*/  @!P1 LDS R2, [R0] ;  /* 0x0000000000029984 */ /* 0x000e280000000800 */
[----:B0-----:R-:W0:Y:S02]  /*02b0*/  SHFL.DOWN PT, R3, R2, 0x10, 0x1f ;  /* 0x0a001f0002037f89 */ /* 0x001e2400000e0000 */
[----:B0-----:R-:W-:-:S05]  /*02c0*/  FMNMX R3, R3, R2, !PT ;  /* 0x0000000203037209 */ /* 0x001fca0007800000 */
[----:B------:R-:W0:Y:S02]  /*02d0*/  SHFL.DOWN PT, R4, R3, 0x8, 0x1f ;  /* 0x09001f0003047f89 */ /* 0x000e2400000e0000 */
[----:B0-----:R-:W-:-:S05]  /*02e0*/  FMNMX R4, R3, R4, !PT ;  /* 0x0000000403047209 */ /* 0x001fca0007800000 */
[----:B------:R-:W0:Y:S02]  /*02f0*/  SHFL.DOWN PT, R5, R4, 0x4, 0x1f ;  /* 0x08801f0004057f89 */ /* 0x000e2400000e0000 */
[----:B0-----:R-:W-:-:S05]  /*0300*/  FMNMX R5, R4, R5, !PT ;  /* 0x0000000504057209 */ /* 0x001fca0007800000 */
[----:B------:R-:W0:Y:S02]  /*0310*/  SHFL.DOWN PT, R6, R5, 0x2, 0x1f ;  /* 0x08401f0005067f89 */ /* 0x000e2400000e0000 */
[----:B0-----:R-:W-:-:S05]  /*0320*/  FMNMX R6, R5, R6, !PT ;  /* 0x0000000605067209 */ /* 0x001fca0007800000 */
[----:B------:R0:W1:Y:S01]  /*0330*/  SHFL.DOWN PT, R7, R6, 0x1, 0x1f ;  /* 0x08201f0006077f89 */ /* 0x00006200000e0000 */
[----:B------:R-:W-:Y:S05]  /*0340*/  @P0 EXIT ;  /* 0x000000000000094d */ /* 0x000fea0003800000 */
[----:B------:R-:W2:Y:S02]  /*0350*/  LDC.64 R2, c[0x0][0x388] ;  /* 0x0000e200ff027b82 */ /* 0x000ea40000000a00 */
[----:B--2---:R2:W5:Y:S01]  /*0360*/  LDG.E R4, desc[UR4][R2.64] ;  /* 0x0000000402047981 */ /* 0x004562000c1e1900 */
[----:B-1----:R-:W-:-:S07]  /*0370*/  FMNMX R7, R6, R7, !PT ;  /* 0x0000000706077209 */ /* 0x002fce0007800000 */
.L_x_15:
[----:B-----5:R-:W-:Y:S01]  /*0380*/  FMNMX R5, R7, R4, !PT ;  /* 0x0000000407057209 */ /* 0x020fe20007800000 */
[----:B------:R-:W-:Y:S05]  /*0390*/  YIELD ;  /* 0x0000000000007946 */ /* 0x000fea0003800000 */
[----:B------:R-:W3:Y:S02]  /*03a0*/  ATOMG.E.CAS.STRONG.GPU PT, R5, [R2], R4, R5 ;  /* 0x00000004020573a9 */ /* 0x000ee400001ee105 */
[----:B---3--:R-:W-:Y:S01]  /*03b0*/  ISETP.NE.AND P0, PT, R4, R5, PT ;  /* 0x000000050400720c */ /* 0x008fe20003f05270 */
[----:B------:R-:W-:-:S12]  /*03c0*/  IMAD.MOV.U32 R4, RZ, RZ, R5 ;  /* 0x000000ffff047224 */ /* 0x000fd800078e0005 */
[----:B------:R-:W-:Y:S05]  /*03d0*/  @P0 BRA `(.L_x_15) ;  /* 0xfffffffc00e80947 */ /* 0x000fea000383ffff */
[----:B------:R-:W-:Y:S05]  /*03e0*/  EXIT ;  /* 0x000000000000794d */ /* 0x000fea0003800000 */
.L_x_16:
        /* <DEDUP_REMOVED lines=9> */
.L_x_23:


//--------------------- .text._Z25reduce_sum_v4_with_maxvalPfS_iS_ --------------------------
	.section	.text._Z25reduce_sum_v4_with_maxvalPfS_iS_,"ax",@progbits
	.align	128
        .global         _Z25reduce_sum_v4_with_maxvalPfS_iS_
        .type           _Z25reduce_sum_v4_with_maxvalPfS_iS_,@function
        .size           _Z25reduce_sum_v4_with_maxvalPfS_iS_,(.L_x_24 - _Z25reduce_sum_v4_with_maxvalPfS_iS_)
        .other          _Z25reduce_sum_v4_with_maxvalPfS_iS_,@"STO_CUDA_ENTRY STV_DEFAULT"
_Z25reduce_sum_v4_with_maxvalPfS_iS_:
.text._Z25reduce_sum_v4_with_maxvalPfS_iS_:
[----:B------:R-:W-:Y:S01]  /*0000*/  LDC R1, c[0x0][0x37c] ;  /* 0x0000df00ff017b82 */ /* 0x000fe20000000800 */
[----:B------:R-:W0:Y:S07]  /*0010*/  S2R R3, SR_TID.X ;  /* 0x0000000000037919 */ /* 0x000e2e0000002100 */
[----:B------:R-:W0:Y:S01]  /*0020*/  S2UR UR4, SR_CTAID.X ;  /* 0x00000000000479c3 */ /* 0x000e220000002500 */
[----:B------:R-:W1:Y:S07]  /*0030*/  LDCU UR5, c[0x0][0x390] ;  /* 0x00007200ff0577ac */ /* 0x000e6e0008000800 */
[----:B------:R-:W0:Y:S02]  /*0040*/  LDC R0, c[0x0][0x360] ;  /* 0x0000d800ff007b82 */ /* 0x000e240000000800 */
[----:B0-----:R-:W-:-:S05]  /*0050*/  IMAD R9, R0, UR4, R3 ;  /* 0x0000000400097c24 */ /* 0x001fca000f8e0203 */
[----:B-1----:R-:W-:Y:S01]  /*0060*/  ISETP.GE.AND P0, PT, R9, UR5, PT ;  /* 0x0000000509007c0c */ /* 0x002fe2000bf06270 */
[----:B------:R-:W0:-:S12]  /*0070*/  LDCU.64 UR4, c[0x0][0x358] ;  /* 0x00006b00ff0477ac */ /* 0x000e180008000a00 */
[----:B------:R-:W1:Y:S08]  /*0080*/  @!P0 LDC.64 R4, c[0x0][0x380] ;  /* 0x0000e000ff048b82 */ /* 0x000e700000000a00 */
[----:B------:R-:W2:Y:S01]  /*0090*/  @!P0 LDC.64 R6, c[0x0][0x398] ;  /* 0x0000e600ff068b82 */ /* 0x000ea20000000a00 */
[----:B-1----:R-:W-:-:S06]  /*00a0*/  @!P0 IMAD.WIDE R4, R9, 0x4, R4 ;  /* 0x0000000409048825 */ /* 0x002fcc00078e0204 */
[----:B0-----:R-:W3:Y:S04]  /*00b0*/  @!P0 LDG.E R4, desc[UR4][R4.64] ;  /* 0x0000000404048981 */ /* 0x001ee8000c1e1900 */
[----:B--2---:R0:W3:Y:S01]  /*00c0*/  @!P0 LDG.E R7, desc[UR4][R6.64] ;  /* 0x0000000406078981 */ /* 0x0040e2000c1e1900 */
[----:B------:R-:W-:Y:S02]  /*00d0*/  @!P0 MOV R9, 0x3bbb989d ;  /* 0x3bbb989d00098802 */ /* 0x000fe40000000f00 */
[----:B------:R-:W-:Y:S01]  /*00e0*/  @!P0 MOV R11, 0x437c0000 ;  /* 0x437c0000000b8802 */ /* 0x000fe20000000f00 */
[----:B0-----:R-:W-:Y:S01]  /*00f0*/  IMAD.MOV.U32 R6, RZ, RZ, RZ ;  /* 0x000000ffff067224 */ /* 0x001fe200078e00ff */
[----:B------:R-:W-:Y:S01]  /*0100*/  ISETP.GT.U32.AND P1, PT, R3, 0x1f, PT ;  /* 0x0000001f0300780c */ /* 0x000fe20003f24070 */
[----:B---3--:R-:W-:-:S04]  /*0110*/  @!P0 FADD R2, R4, -R7 ;  /* 0x8000000704028221 */ /* 0x008fc80000000000 */
[----:B------:R-:W-:-:S04]  /*0120*/  @!P0 FFMA.SAT R8, R2, R9, 0.5 ;  /* 0x3f00000002088423 */ /* 0x000fc80000002009 */
[----:B------:R-:W-:-:S04]  /*0130*/  @!P0 FFMA.RM R8, R8, R11, 12582913 ;  /* 0x4b40000108088423 */ /* 0x000fc8000000400b */
[----:B------:R-:W-:-:S04]  /*0140*/  @!P0 FADD R9, R8, -12583039 ;  /* 0xcb40007f08098421 */ /* 0x000fc80000000000 */
[----:B------:R-:W-:-:S04]  /*0150*/  @!P0 FFMA R9, R2, 1.4426950216293334961, -R9 ;  /* 0x3fb8aa3b02098823 */ /* 0x000fc80000000809 */
[----:B------:R-:W-:-:S06]  /*0160*/  @!P0 FFMA R9, R2, 1.925963033500011079e-08, R9 ;  /* 0x32a5706002098823 */ /* 0x000fcc0000000009 */
[----:B------:R-:W0:Y:S01]  /*0170*/  @!P0 MUFU.EX2 R9, R9 ;  /* 0x0000000900098308 */ /* 0x000e220000000800 */
[----:B------:R-:W-:-:S05]  /*0180*/  @!P0 SHF.L.U32 R8, R8, 0x17, RZ ;  /* 0x0000001708088819 */ /* 0x000fca00000006ff */
[----:B0-----:R-:W-:-:S05]  /*0190*/  @!P0 FMUL R6, R8, R9 ;  /* 0x0000000908068220 */ /* 0x001fca0000400000 */
[----:B------:R-:W0:Y:S02]  /*01a0*/  SHFL.DOWN PT, R5, R6, 0x10, 0x1f ;  /* 0x0a001f0006057f89 */ /* 0x000e2400000e0000 */
[----:B0-----:R-:W-:-:S05]  /*01b0*/  FADD R5, R5, R6 ;  /* 0x0000000605057221 */ /* 0x001fca0000000000 */
[----:B------:R-:W0:Y:S02]  /*01c0*/  SHFL.DOWN PT, R2, R5, 0x8, 0x1f ;  /* 0x09001f0005027f89 */ /* 0x000e2400000e0000 */
[----:B0-----:R-:W-:-:S05]  /*01d0*/  FADD R4, R5, R2 ;  /* 0x0000000205047221 */ /* 0x001fca0000000000 */
[----:B------:R-:W0:Y:S01]  /*01e0*/  SHFL.DOWN PT, R7, R4, 0x4, 0x1f ;  /* 0x08801f0004077f89 */ /* 0x000e2200000e0000 */
[----:B------:R-:W-:-:S04]  /*01f0*/  LOP3.LUT R2, R3, 0x1f, RZ, 0xc0, !PT ;  /* 0x0000001f03027812 */ /* 0x000fc800078ec0ff */
[----:B------:R-:W-:Y:S01]  /*0200*/  ISETP.NE.AND P0, PT, R2, RZ, PT ;  /* 0x000000ff0200720c */ /* 0x000fe20003f05270 */
[----:B0-----:R-:W-:-:S05]  /*0210*/  FADD R7, R4, R7 ;  /* 0x0000000704077221 */ /* 0x001fca0000000000 */
[----:B------:R-:W0:Y:S07]  /*0220*/  SHFL.DOWN PT, R8, R7, 0x2, 0x1f ;  /* 0x08401f0007087f89 */ /* 0x000e2e00000e0000 */
[----:B------:R-:W1:Y:S01]  /*0230*/  @!P0 S2R R11, SR_CgaCtaId ;  /* 0x00000000000b8919 */ /* 0x000e620000008800 */
[----:B0-----:R-:W-:-:S05]  /*0240*/  FADD R8, R7, R8 ;  /* 0x0000000807087221 */ /* 0x001fca0000000000 */
[----:B------:R-:W0:Y:S01]  /*0250*/  SHFL.DOWN PT, R9, R8, 0x1, 0x1f ;  /* 0x08201f0008097f89 */ /* 0x000e2200000e0000 */
[----:B------:R-:W-:Y:S02]  /*0260*/  @!P0 MOV R6, 0x400 ;  /* 0x0000040000068802 */ /* 0x000fe40000000f00 */
[----:B------:R-:W-:Y:S02]  /*0270*/  @!P0 SHF.R.U32.HI R5, RZ, 0x3, R3 ;  /* 0x00000003ff058819 */ /* 0x000fe40000011603 */
[----:B-1----:R-:W-:Y:S02]  /*0280*/  @!P0 LEA R6, R11, R6, 0x18 ;  /* 0x000000060b068211 */ /* 0x002fe400078ec0ff */
[----:B------:R-:W-:-:S05]  /*0290*/  @!P0 LOP3.LUT R5, R5, 0x7c, RZ, 0xc0, !PT ;  /* 0x0000007c05058812 */ /* 0x000fca00078ec0ff */
[----:B------:R-:W-:Y:S02]  /*02a0*/  @!P0 IMAD.IADD R5, R5, 0x1, R6 ;  /* 0x0000000105058824 */ /* 0x000fe400078e0206 */
[----:B0-----:R-:W-:-:S05]  /*02b0*/  FADD R4, R8, R9 ;  /* 0x0000000908047221 */ /* 0x001fca0000000000 */
[----:B------:R0:W-:Y:S01]  /*02c0*/  @!P0 STS [R5], R4 ;  /* 0x0000000405008388 */ /* 0x0001e20000000800 */
[----:B------:R-:W-:Y:S06]  /*02d0*/  BAR.SYNC.DEFER_BLOCKING 0x0 ;  /* 0x0000000000007b1d */ /* 0x000fec0000010000 */
[----:B------:R-:W-:Y:S05]  /*02e0*/  @P1 EXIT ;  /* 0x000000000000194d */ /* 0x000fea0003800000 */
[C---:B------:R-:W-:Y:S02]  /*02f0*/  IADD3 R3, PT, PT, R0.reuse, 0x1f, RZ ;  /* 0x0000001f00037810 */ /* 0x040fe40007ffe0ff */
[----:B------:R-:W-:Y:S02]  /*0300*/  ISETP.GE.U32.AND P2, PT, R0, 0x21, PT ;  /* 0x000000210000780c */ /* 0x000fe40003f46070 */
[----:B------:R-:W-:-:S04]  /*0310*/  SHF.R.U32.HI R3, RZ, 0x5, R3 ;  /* 0x00000005ff037819 */ /* 0x000fc80000011603 */
[----:B------:R-:W-:-:S13]  /*0320*/  ISETP.GE.U32.AND P1, PT, R2, R3, PT ;  /* 0x000000030200720c */ /* 0x000fda0003f26070 */
[----:B0-----:R-:W0:Y:S01]  /*0330*/  @!P1 S2R R5, SR_CgaCtaId ;  /* 0x0000000000059919 */ /* 0x001e220000008800 */
[----:B------:R-:W-:-:S04]  /*0340*/  @!P1 MOV R4, 0x400 ;  /* 0x0000040000049802 */ /* 0x000fc80000000f00 */
[----:B0-----:R-:W-:Y:S01]  /*0350*/  @!P1 LEA R7, R5, R4, 0x18 ;  /* 0x0000000405079211 */ /* 0x001fe200078ec0ff */
[----:B------:R-:W-:-:S03]  /*0360*/  IMAD.MOV.U32 R5, RZ, RZ, RZ ;  /* 0x000000ffff057224 */ /* 0x000fc600078e00ff */
[----:B------:R-:W-:-:S05]  /*0370*/  @!P1 LEA R2, R2, R7, 0x2 ;  /* 0x0000000702029211 */ /* 0x000fca00078e10ff */
[----:B------:R0:W1:Y:S01]  /*0380*/  @!P1 LDS R5, [R2] ;  /* 0x0000000002059984 */ /* 0x0000620000000800 */
[----:B------:R-:W-:Y:S05]  /*0390*/  @!P2 BRA `(.L_x_17) ;  /* 0x000000000018a947 */ /* 0x000fea0003800000 */
.L_x_18:
[----:B------:R-:W-:Y:S02]  /*03a0*/  SHF.R.U32.HI R0, RZ, 0x1, R3 ;  /* 0x00000001ff007819 */ /* 0x000fe40000011603 */
[----:B------:R-:W-:-:S03]  /*03b0*/  ISETP.GT.U32.AND P1, PT, R3, 0x3, PT ;  /* 0x000000030300780c */ /* 0x000fc60003f24070 */
[----:B01----:R-:W0:Y:S01]  /*03c0*/  SHFL.DOWN PT, R2, R5, R0, 0x1f ;  /* 0x08001f0005027589 */ /* 0x003e2200000e0000 */
[----:B------:R-:W-:Y:S02]  /*03d0*/  IMAD.MOV.U32 R3, RZ, RZ, R0 ;  /* 0x000000ffff037224 */ /* 0x000fe400078e0000 */
[----:B0-----:R-:W-:-:S07]  /*03e0*/  FADD R5, R2, R5 ;  /* 0x0000000502057221 */ /* 0x001fce0000000000 */
[----:B------:R-:W-:Y:S05]  /*03f0*/  @P1 BRA `(.L_x_18) ;  /* 0xfffffffc00e81947 */ /* 0x000fea000383ffff */
.L_x_17:
[----:B------:R-:W-:Y:S05]  /*0400*/  @P0 EXIT ;  /* 0x000000000000094d */ /* 0x000fea0003800000 */
[----:B0-----:R-:W1:Y:S02]  /*0410*/  LDC.64 R2, c[0x0][0x388] ;  /* 0x0000e200ff027b82 */ /* 0x001e640000000a00 */
[----:B-1----:R-:W-:Y:S01]  /*0420*/  REDG.E.ADD.F32.FTZ.RN.STRONG.GPU desc[UR4][R2.64], R5 ;  /* 0x00000005020079a6 */ /* 0x002fe2000c12f304 */
[----:B------:R-:W-:Y:S05]  /*0430*/  EXIT ;  /* 0x000000000000794d */ /* 0x000fea0003800000 */
.L_x_19:
        /* <DEDUP_REMOVED lines=12> */
.L_x_24:


//--------------------- .nv.shared.reserved.0     --------------------------
	.section	.nv.shared.reserved.0,"aw",@nobits
	.weak		__nv_reservedSMEM_offset_0_alias
	.size		__nv_reservedSMEM_offset_0_alias, 0, 64
	.other		__nv_reservedSMEM_offset_0_alias,@"STO_CUDA_RESERVED_SHARED STV_DEFAULT"
__nv_reservedSMEM_offset_0_alias:
	.zero		0
	.zero		64


//--------------------- .nv.shared._Z10max_kernelPfS_i --------------------------
	.section	.nv.shared._Z10max_kernelPfS_i,"aw",@nobits
	.sectionflags	@""
	.align	4
.nv.shared._Z10max_kernelPfS_i:
	.zero		1152


//--------------------- .nv.shared._Z25reduce_sum_v4_with_maxvalPfS_iS_ --------------------------
	.section	.nv.shared._Z25reduce_sum_v4_with_maxvalPfS_iS_,"aw",@nobits
	.sectionflags	@""
	.align	4
.nv.shared._Z25reduce_sum_v4_with_maxvalPfS_iS_:
	.zero		1152


//--------------------- .nv.constant0._Z16setToNegativeMaxPf --------------------------
	.section	.nv.constant0._Z16setToNegativeMaxPf,"a",@progbits
	.sectionflags	@""
	.align	4
.nv.constant0._Z16setToNegativeMaxPf:
	.zero		904


//--------------------- .nv.constant0._Z14softmax_kernelPfS_iS_S_ --------------------------
	.section	.nv.constant0._Z14softmax_kernelPfS_iS_S_,"a",@progbits
	.sectionflags	@""
	.align	4
.nv.constant0._Z14softmax_kernelPfS_iS_S_:
	.zero		936


//--------------------- .nv.constant0._Z10max_kernelPfS_i --------------------------
	.section	.nv.constant0._Z10max_kernelPfS_i,"a",@progbits
	.sectionflags	@""
	.align	4
.nv.constant0._Z10max_kernelPfS_i:
	.zero		916


//--------------------- .nv.constant0._Z25reduce_sum_v4_with_maxvalPfS_iS_ --------------------------
	.section	.nv.constant0._Z25reduce_sum_v4_with_maxvalPfS_iS_,"a",@progbits
	.sectionflags	@""
	.align	4
.nv.constant0._Z25reduce_sum_v4_with_maxvalPfS_iS_:
	.zero		928


//--------------------- SYMBOLS --------------------------

	.type		.nv.reservedSmem.offset0,@object
	.size		.nv.reservedSmem.offset0,0x4
	.type		.nv.reservedSmem.cap,@object
	.size		.nv.reservedSmem.cap,0x4
